//
// Generated by NVIDIA NVVM Compiler
//
// Compiler Build ID: CL-36424714
// Cuda compilation tools, release 13.0, V13.0.88
// Based on NVVM 20.0.0
//

.version 9.0
.target sm_100
.address_size 64

	// .globl	_Z8cuda_md5PcS_i
.extern .func  (.param .b32 func_retval0) vprintf
(
	.param .b64 vprintf_param_0,
	.param .b64 vprintf_param_1
)
;
.global .align 1 .b8 $str[17] = {48, 49, 50, 51, 52, 53, 54, 55, 56, 57, 97, 98, 99, 100, 101, 102};
.global .align 1 .b8 $str$1[21] = {78, 111, 110, 99, 101, 58, 32, 37, 100, 44, 32, 72, 97, 115, 104, 58, 32, 37, 115, 10};
.global .align 1 .b8 $str$2[13] = {62, 32, 110, 111, 110, 99, 101, 58, 32, 37, 105, 10};
.global .align 1 .b8 $str$3[12] = {62, 32, 104, 97, 115, 104, 58, 32, 37, 115, 10};

.visible .entry _Z8cuda_md5PcS_i(
	.param .u64 .ptr .align 1 _Z8cuda_md5PcS_i_param_0,
	.param .u64 .ptr .align 1 _Z8cuda_md5PcS_i_param_1,
	.param .u32 _Z8cuda_md5PcS_i_param_2
)
{
	.local .align 16 .b8 	__local_depot0[64];
	.reg .b64 	%SP;
	.reg .b64 	%SPL;
	.reg .pred 	%p<6>;
	.reg .b16 	%rs<87>;
	.reg .b32 	%r<677>;
	.reg .b64 	%rd<105>;

	mov.u64 	%SPL, __local_depot0;
	cvta.local.u64 	%SP, %SPL;
	ld.param.u32 	%r6, [_Z8cuda_md5PcS_i_param_2];
	mov.u32 	%r7, %ntid.x;
	mov.u32 	%r8, %ctaid.x;
	mov.u32 	%r9, %tid.x;
	mad.lo.s32 	%r1, %r8, %r7, %r9;
	setp.ge.s32 	%p1, %r1, %r6;
	@%p1 bra 	$L__BB0_8;
	ld.param.u64 	%rd104, [_Z8cuda_md5PcS_i_param_1];
	cvta.to.global.u64 	%rd6, %rd104;
	shr.u32 	%r11, %r1, 28;
	cvt.u64.u32 	%rd7, %r11;
	mov.u64 	%rd8, $str;
	add.s64 	%rd9, %rd8, %rd7;
	ld.global.nc.u8 	%rs1, [%rd9];
	cvt.u32.u8 	%r12, %rs1;
	shr.u32 	%r13, %r1, 24;
	and.b32  	%r14, %r13, 15;
	cvt.u64.u32 	%rd10, %r14;
	add.s64 	%rd11, %rd8, %rd10;
	ld.global.nc.u8 	%rs2, [%rd11];
	cvt.u16.u8 	%rs3, %rs2;
	shr.u32 	%r15, %r1, 20;
	and.b32  	%r16, %r15, 15;
	cvt.u64.u32 	%rd12, %r16;
	add.s64 	%rd13, %rd8, %rd12;
	ld.global.nc.u8 	%rs4, [%rd13];
	cvt.u32.u8 	%r17, %rs4;
	shr.u32 	%r18, %r1, 16;
	and.b32  	%r19, %r18, 15;
	cvt.u64.u32 	%rd14, %r19;
	add.s64 	%rd15, %rd8, %rd14;
	shr.u32 	%r20, %r1, 12;
	and.b32  	%r21, %r20, 15;
	cvt.u64.u32 	%rd16, %r21;
	add.s64 	%rd17, %rd8, %rd16;
	ld.global.nc.u8 	%rs5, [%rd17];
	cvt.u32.u8 	%r22, %rs5;
	shr.u32 	%r23, %r1, 8;
	and.b32  	%r24, %r23, 15;
	cvt.u64.u32 	%rd18, %r24;
	add.s64 	%rd19, %rd8, %rd18;
	ld.global.nc.u8 	%rs6, [%rd19];
	cvt.u16.u8 	%rs7, %rs6;
	shr.u32 	%r25, %r1, 4;
	and.b32  	%r26, %r25, 15;
	cvt.u64.u32 	%rd20, %r26;
	add.s64 	%rd21, %rd8, %rd20;
	ld.global.nc.u8 	%rs8, [%rd21];
	cvt.u32.u8 	%r27, %rs8;
	and.b32  	%r28, %r1, 15;
	cvt.u64.u32 	%rd22, %r28;
	add.s64 	%rd23, %rd8, %rd22;
	ld.global.u8 	%r29, [%rd6];
	ld.global.u8 	%rs9, [%rd6+1];
	ld.global.u8 	%r30, [%rd6+2];
	ld.global.u8 	%r31, [%rd6+4];
	ld.global.u8 	%rs10, [%rd6+5];
	ld.global.u8 	%r32, [%rd6+6];
	ld.global.u8 	%r33, [%rd6+8];
	ld.global.u8 	%rs11, [%rd6+9];
	ld.global.u8 	%r34, [%rd6+10];
	ld.global.u8 	%r35, [%rd6+12];
	ld.global.u8 	%rs12, [%rd6+13];
	ld.global.u8 	%r36, [%rd6+14];
	ld.global.u8 	%r37, [%rd6+16];
	ld.global.u8 	%rs13, [%rd6+17];
	ld.global.u8 	%r38, [%rd6+18];
	ld.global.u8 	%r39, [%rd6+20];
	ld.global.u8 	%rs14, [%rd6+21];
	ld.global.u8 	%r40, [%rd6+22];
	ld.global.u8 	%r41, [%rd6+24];
	ld.global.u8 	%rs15, [%rd6+25];
	ld.global.u8 	%r42, [%rd6+26];
	ld.global.u8 	%r43, [%rd6+28];
	ld.global.u8 	%rs16, [%rd6+29];
	ld.global.u8 	%r44, [%rd6+30];
	mul.wide.u16 	%r45, %rs3, 256;
	or.b32  	%r46, %r45, %r12;
	shl.b32 	%r47, %r17, 16;
	or.b32  	%r48, %r47, %r46;
	ld.global.nc.u8 	%rs17, [%rd15];
	cvt.u32.u8 	%r49, %rs17;
	shl.b32 	%r50, %r49, 24;
	or.b32  	%r51, %r50, %r48;
	mul.wide.u16 	%r52, %rs7, 256;
	or.b32  	%r53, %r52, %r22;
	shl.b32 	%r54, %r27, 16;
	or.b32  	%r55, %r54, %r53;
	ld.global.nc.u8 	%rs18, [%rd23];
	cvt.u32.u8 	%r56, %rs18;
	shl.b32 	%r57, %r56, 24;
	or.b32  	%r58, %r57, %r55;
	mul.wide.u16 	%r59, %rs9, 256;
	or.b32  	%r60, %r59, %r29;
	shl.b32 	%r61, %r30, 16;
	or.b32  	%r62, %r61, %r60;
	ld.global.u8 	%r63, [%rd6+3];
	shl.b32 	%r64, %r63, 24;
	or.b32  	%r65, %r64, %r62;
	mul.wide.u16 	%r66, %rs10, 256;
	or.b32  	%r67, %r66, %r31;
	shl.b32 	%r68, %r32, 16;
	or.b32  	%r69, %r68, %r67;
	ld.global.u8 	%r70, [%rd6+7];
	shl.b32 	%r71, %r70, 24;
	or.b32  	%r72, %r71, %r69;
	mul.wide.u16 	%r73, %rs11, 256;
	or.b32  	%r74, %r73, %r33;
	shl.b32 	%r75, %r34, 16;
	or.b32  	%r76, %r75, %r74;
	ld.global.u8 	%r77, [%rd6+11];
	shl.b32 	%r78, %r77, 24;
	or.b32  	%r79, %r78, %r76;
	mul.wide.u16 	%r80, %rs12, 256;
	or.b32  	%r81, %r80, %r35;
	shl.b32 	%r82, %r36, 16;
	or.b32  	%r83, %r82, %r81;
	ld.global.u8 	%r84, [%rd6+15];
	shl.b32 	%r85, %r84, 24;
	or.b32  	%r86, %r85, %r83;
	mul.wide.u16 	%r87, %rs13, 256;
	or.b32  	%r88, %r87, %r37;
	shl.b32 	%r89, %r38, 16;
	or.b32  	%r90, %r89, %r88;
	ld.global.u8 	%r91, [%rd6+19];
	shl.b32 	%r92, %r91, 24;
	or.b32  	%r93, %r92, %r90;
	mul.wide.u16 	%r94, %rs14, 256;
	or.b32  	%r95, %r94, %r39;
	shl.b32 	%r96, %r40, 16;
	or.b32  	%r97, %r96, %r95;
	ld.global.u8 	%r98, [%rd6+23];
	shl.b32 	%r99, %r98, 24;
	or.b32  	%r100, %r99, %r97;
	mul.wide.u16 	%r101, %rs15, 256;
	or.b32  	%r102, %r101, %r41;
	shl.b32 	%r103, %r42, 16;
	or.b32  	%r104, %r103, %r102;
	ld.global.u8 	%r105, [%rd6+27];
	shl.b32 	%r106, %r105, 24;
	or.b32  	%r107, %r106, %r104;
	mul.wide.u16 	%r108, %rs16, 256;
	or.b32  	%r109, %r108, %r43;
	shl.b32 	%r110, %r44, 16;
	or.b32  	%r111, %r110, %r109;
	ld.global.u8 	%r112, [%rd6+31];
	shl.b32 	%r113, %r112, 24;
	or.b32  	%r114, %r113, %r111;
	add.s32 	%r115, %r51, -680876937;
	shf.l.wrap.b32 	%r116, %r115, %r115, 7;
	add.s32 	%r117, %r116, -271733879;
	and.b32  	%r118, %r117, -271733879;
	sub.s32 	%r119, 271733878, %r116;
	and.b32  	%r120, %r119, -1732584194;
	or.b32  	%r121, %r118, %r120;
	add.s32 	%r122, %r58, %r121;
	add.s32 	%r123, %r122, -117830708;
	shf.l.wrap.b32 	%r124, %r123, %r123, 12;
	add.s32 	%r125, %r124, %r117;
	not.b32 	%r126, %r125;
	and.b32  	%r127, %r125, %r117;
	and.b32  	%r128, %r126, -271733879;
	or.b32  	%r129, %r128, %r127;
	add.s32 	%r130, %r65, %r129;
	add.s32 	%r131, %r130, -1126478375;
	shf.l.wrap.b32 	%r132, %r131, %r131, 17;
	add.s32 	%r133, %r132, %r125;
	and.b32  	%r134, %r133, %r125;
	not.b32 	%r135, %r133;
	and.b32  	%r136, %r117, %r135;
	or.b32  	%r137, %r134, %r136;
	add.s32 	%r138, %r72, %r137;
	add.s32 	%r139, %r138, -1316259209;
	shf.l.wrap.b32 	%r140, %r139, %r139, 22;
	add.s32 	%r141, %r140, %r133;
	and.b32  	%r142, %r141, %r133;
	not.b32 	%r143, %r141;
	and.b32  	%r144, %r125, %r143;
	or.b32  	%r145, %r142, %r144;
	add.s32 	%r146, %r116, %r79;
	add.s32 	%r147, %r146, %r145;
	add.s32 	%r148, %r147, -448152776;
	shf.l.wrap.b32 	%r149, %r148, %r148, 7;
	add.s32 	%r150, %r149, %r141;
	and.b32  	%r151, %r150, %r141;
	not.b32 	%r152, %r150;
	and.b32  	%r153, %r133, %r152;
	or.b32  	%r154, %r151, %r153;
	add.s32 	%r155, %r86, %r125;
	add.s32 	%r156, %r155, %r154;
	add.s32 	%r157, %r156, 1200080426;
	shf.l.wrap.b32 	%r158, %r157, %r157, 12;
	add.s32 	%r159, %r158, %r150;
	and.b32  	%r160, %r159, %r150;
	not.b32 	%r161, %r159;
	and.b32  	%r162, %r141, %r161;
	or.b32  	%r163, %r160, %r162;
	add.s32 	%r164, %r93, %r133;
	add.s32 	%r165, %r164, %r163;
	add.s32 	%r166, %r165, -1473231341;
	shf.l.wrap.b32 	%r167, %r166, %r166, 17;
	add.s32 	%r168, %r167, %r159;
	and.b32  	%r169, %r168, %r159;
	not.b32 	%r170, %r168;
	and.b32  	%r171, %r150, %r170;
	or.b32  	%r172, %r169, %r171;
	add.s32 	%r173, %r100, %r141;
	add.s32 	%r174, %r173, %r172;
	add.s32 	%r175, %r174, -45705983;
	shf.l.wrap.b32 	%r176, %r175, %r175, 22;
	add.s32 	%r177, %r176, %r168;
	and.b32  	%r178, %r177, %r168;
	not.b32 	%r179, %r177;
	and.b32  	%r180, %r159, %r179;
	or.b32  	%r181, %r178, %r180;
	add.s32 	%r182, %r107, %r150;
	add.s32 	%r183, %r182, %r181;
	add.s32 	%r184, %r183, 1770035416;
	shf.l.wrap.b32 	%r185, %r184, %r184, 7;
	add.s32 	%r186, %r185, %r177;
	and.b32  	%r187, %r186, %r177;
	not.b32 	%r188, %r186;
	and.b32  	%r189, %r168, %r188;
	or.b32  	%r190, %r187, %r189;
	add.s32 	%r191, %r114, %r159;
	add.s32 	%r192, %r191, %r190;
	add.s32 	%r193, %r192, -1958414417;
	shf.l.wrap.b32 	%r194, %r193, %r193, 12;
	add.s32 	%r195, %r194, %r186;
	and.b32  	%r196, %r195, %r186;
	not.b32 	%r197, %r195;
	and.b32  	%r198, %r177, %r197;
	or.b32  	%r199, %r196, %r198;
	add.s32 	%r200, %r168, %r199;
	add.s32 	%r201, %r200, -41935;
	shf.l.wrap.b32 	%r202, %r201, %r201, 17;
	add.s32 	%r203, %r202, %r195;
	and.b32  	%r204, %r203, %r195;
	not.b32 	%r205, %r203;
	and.b32  	%r206, %r186, %r205;
	or.b32  	%r207, %r204, %r206;
	add.s32 	%r208, %r177, %r207;
	add.s32 	%r209, %r208, -1990404162;
	shf.l.wrap.b32 	%r210, %r209, %r209, 22;
	add.s32 	%r211, %r210, %r203;
	and.b32  	%r212, %r211, %r203;
	not.b32 	%r213, %r211;
	and.b32  	%r214, %r195, %r213;
	or.b32  	%r215, %r212, %r214;
	add.s32 	%r216, %r186, %r215;
	add.s32 	%r217, %r216, 1804603682;
	shf.l.wrap.b32 	%r218, %r217, %r217, 7;
	add.s32 	%r219, %r218, %r211;
	and.b32  	%r220, %r219, %r211;
	not.b32 	%r221, %r219;
	and.b32  	%r222, %r203, %r221;
	or.b32  	%r223, %r220, %r222;
	add.s32 	%r224, %r195, %r223;
	add.s32 	%r225, %r224, -40341101;
	shf.l.wrap.b32 	%r226, %r225, %r225, 12;
	add.s32 	%r227, %r226, %r219;
	and.b32  	%r228, %r227, %r219;
	not.b32 	%r229, %r227;
	and.b32  	%r230, %r211, %r229;
	or.b32  	%r231, %r228, %r230;
	add.s32 	%r232, %r203, %r231;
	add.s32 	%r233, %r232, -1502001970;
	shf.l.wrap.b32 	%r234, %r233, %r233, 17;
	add.s32 	%r235, %r234, %r227;
	and.b32  	%r236, %r235, %r227;
	not.b32 	%r237, %r235;
	and.b32  	%r238, %r219, %r237;
	or.b32  	%r239, %r236, %r238;
	add.s32 	%r240, %r211, %r239;
	add.s32 	%r241, %r240, 1236535329;
	shf.l.wrap.b32 	%r242, %r241, %r241, 22;
	add.s32 	%r243, %r242, %r235;
	and.b32  	%r244, %r243, %r227;
	and.b32  	%r245, %r235, %r229;
	or.b32  	%r246, %r244, %r245;
	add.s32 	%r247, %r58, %r219;
	add.s32 	%r248, %r247, %r246;
	add.s32 	%r249, %r248, -165796510;
	shf.l.wrap.b32 	%r250, %r249, %r249, 5;
	add.s32 	%r251, %r250, %r243;
	and.b32  	%r252, %r251, %r235;
	and.b32  	%r253, %r243, %r237;
	or.b32  	%r254, %r252, %r253;
	add.s32 	%r255, %r93, %r227;
	add.s32 	%r256, %r255, %r254;
	add.s32 	%r257, %r256, -1069501632;
	shf.l.wrap.b32 	%r258, %r257, %r257, 9;
	add.s32 	%r259, %r258, %r251;
	and.b32  	%r260, %r259, %r243;
	not.b32 	%r261, %r243;
	and.b32  	%r262, %r251, %r261;
	or.b32  	%r263, %r260, %r262;
	add.s32 	%r264, %r235, %r263;
	add.s32 	%r265, %r264, 643717713;
	shf.l.wrap.b32 	%r266, %r265, %r265, 14;
	add.s32 	%r267, %r266, %r259;
	and.b32  	%r268, %r267, %r251;
	not.b32 	%r269, %r251;
	and.b32  	%r270, %r259, %r269;
	or.b32  	%r271, %r268, %r270;
	add.s32 	%r272, %r51, %r243;
	add.s32 	%r273, %r272, %r271;
	add.s32 	%r274, %r273, -373897302;
	shf.l.wrap.b32 	%r275, %r274, %r274, 20;
	add.s32 	%r276, %r275, %r267;
	and.b32  	%r277, %r276, %r259;
	not.b32 	%r278, %r259;
	and.b32  	%r279, %r267, %r278;
	or.b32  	%r280, %r277, %r279;
	add.s32 	%r281, %r86, %r251;
	add.s32 	%r282, %r281, %r280;
	add.s32 	%r283, %r282, -701558691;
	shf.l.wrap.b32 	%r284, %r283, %r283, 5;
	add.s32 	%r285, %r284, %r276;
	and.b32  	%r286, %r285, %r267;
	not.b32 	%r287, %r267;
	and.b32  	%r288, %r276, %r287;
	or.b32  	%r289, %r286, %r288;
	add.s32 	%r290, %r259, %r289;
	add.s32 	%r291, %r290, 38016211;
	shf.l.wrap.b32 	%r292, %r291, %r291, 9;
	add.s32 	%r293, %r292, %r285;
	and.b32  	%r294, %r293, %r276;
	not.b32 	%r295, %r276;
	and.b32  	%r296, %r285, %r295;
	or.b32  	%r297, %r294, %r296;
	add.s32 	%r298, %r267, %r297;
	add.s32 	%r299, %r298, -660478335;
	shf.l.wrap.b32 	%r300, %r299, %r299, 14;
	add.s32 	%r301, %r300, %r293;
	and.b32  	%r302, %r301, %r285;
	not.b32 	%r303, %r285;
	and.b32  	%r304, %r293, %r303;
	or.b32  	%r305, %r302, %r304;
	add.s32 	%r306, %r79, %r276;
	add.s32 	%r307, %r306, %r305;
	add.s32 	%r308, %r307, -405537848;
	shf.l.wrap.b32 	%r309, %r308, %r308, 20;
	add.s32 	%r310, %r309, %r301;
	and.b32  	%r311, %r310, %r293;
	not.b32 	%r312, %r293;
	and.b32  	%r313, %r301, %r312;
	or.b32  	%r314, %r311, %r313;
	add.s32 	%r315, %r114, %r285;
	add.s32 	%r316, %r315, %r314;
	add.s32 	%r317, %r316, 568446438;
	shf.l.wrap.b32 	%r318, %r317, %r317, 5;
	add.s32 	%r319, %r318, %r310;
	and.b32  	%r320, %r319, %r301;
	not.b32 	%r321, %r301;
	and.b32  	%r322, %r310, %r321;
	or.b32  	%r323, %r320, %r322;
	add.s32 	%r324, %r293, %r323;
	add.s32 	%r325, %r324, -1019803370;
	shf.l.wrap.b32 	%r326, %r325, %r325, 9;
	add.s32 	%r327, %r326, %r319;
	and.b32  	%r328, %r327, %r310;
	not.b32 	%r329, %r310;
	and.b32  	%r330, %r319, %r329;
	or.b32  	%r331, %r328, %r330;
	add.s32 	%r332, %r72, %r301;
	add.s32 	%r333, %r332, %r331;
	add.s32 	%r334, %r333, -187363961;
	shf.l.wrap.b32 	%r335, %r334, %r334, 14;
	add.s32 	%r336, %r335, %r327;
	and.b32  	%r337, %r336, %r319;
	not.b32 	%r338, %r319;
	and.b32  	%r339, %r327, %r338;
	or.b32  	%r340, %r337, %r339;
	add.s32 	%r341, %r107, %r310;
	add.s32 	%r342, %r341, %r340;
	add.s32 	%r343, %r342, 1163531501;
	shf.l.wrap.b32 	%r344, %r343, %r343, 20;
	add.s32 	%r345, %r344, %r336;
	and.b32  	%r346, %r345, %r327;
	not.b32 	%r347, %r327;
	and.b32  	%r348, %r336, %r347;
	or.b32  	%r349, %r346, %r348;
	add.s32 	%r350, %r319, %r349;
	add.s32 	%r351, %r350, -1444681467;
	shf.l.wrap.b32 	%r352, %r351, %r351, 5;
	add.s32 	%r353, %r352, %r345;
	and.b32  	%r354, %r353, %r336;
	not.b32 	%r355, %r336;
	and.b32  	%r356, %r345, %r355;
	or.b32  	%r357, %r354, %r356;
	add.s32 	%r358, %r65, %r327;
	add.s32 	%r359, %r358, %r357;
	add.s32 	%r360, %r359, -51403784;
	shf.l.wrap.b32 	%r361, %r360, %r360, 9;
	add.s32 	%r362, %r361, %r353;
	and.b32  	%r363, %r362, %r345;
	not.b32 	%r364, %r345;
	and.b32  	%r365, %r353, %r364;
	or.b32  	%r366, %r363, %r365;
	add.s32 	%r367, %r100, %r336;
	add.s32 	%r368, %r367, %r366;
	add.s32 	%r369, %r368, 1735328473;
	shf.l.wrap.b32 	%r370, %r369, %r369, 14;
	add.s32 	%r371, %r370, %r362;
	and.b32  	%r372, %r371, %r353;
	not.b32 	%r373, %r353;
	and.b32  	%r374, %r362, %r373;
	or.b32  	%r375, %r372, %r374;
	add.s32 	%r376, %r345, %r375;
	add.s32 	%r377, %r376, -1926607734;
	shf.l.wrap.b32 	%r378, %r377, %r377, 20;
	add.s32 	%r379, %r378, %r371;
	xor.b32  	%r380, %r371, %r362;
	xor.b32  	%r381, %r380, %r379;
	add.s32 	%r382, %r86, %r353;
	add.s32 	%r383, %r382, %r381;
	add.s32 	%r384, %r383, -378558;
	shf.l.wrap.b32 	%r385, %r384, %r384, 4;
	add.s32 	%r386, %r385, %r379;
	xor.b32  	%r387, %r379, %r371;
	xor.b32  	%r388, %r387, %r386;
	add.s32 	%r389, %r107, %r362;
	add.s32 	%r390, %r389, %r388;
	add.s32 	%r391, %r390, -2022574463;
	shf.l.wrap.b32 	%r392, %r391, %r391, 11;
	add.s32 	%r393, %r392, %r386;
	xor.b32  	%r394, %r386, %r379;
	xor.b32  	%r395, %r394, %r393;
	add.s32 	%r396, %r371, %r395;
	add.s32 	%r397, %r396, 1839030562;
	shf.l.wrap.b32 	%r398, %r397, %r397, 16;
	add.s32 	%r399, %r398, %r393;
	xor.b32  	%r400, %r393, %r386;
	xor.b32  	%r401, %r400, %r399;
	add.s32 	%r402, %r379, %r401;
	add.s32 	%r403, %r402, -35309236;
	shf.l.wrap.b32 	%r404, %r403, %r403, 23;
	add.s32 	%r405, %r404, %r399;
	xor.b32  	%r406, %r399, %r393;
	xor.b32  	%r407, %r406, %r405;
	add.s32 	%r408, %r58, %r386;
	add.s32 	%r409, %r408, %r407;
	add.s32 	%r410, %r409, -1530992060;
	shf.l.wrap.b32 	%r411, %r410, %r410, 4;
	add.s32 	%r412, %r411, %r405;
	xor.b32  	%r413, %r405, %r399;
	xor.b32  	%r414, %r413, %r412;
	add.s32 	%r415, %r79, %r393;
	add.s32 	%r416, %r415, %r414;
	add.s32 	%r417, %r416, 1272893353;
	shf.l.wrap.b32 	%r418, %r417, %r417, 11;
	add.s32 	%r419, %r418, %r412;
	xor.b32  	%r420, %r412, %r405;
	xor.b32  	%r421, %r420, %r419;
	add.s32 	%r422, %r100, %r399;
	add.s32 	%r423, %r422, %r421;
	add.s32 	%r424, %r423, -155497632;
	shf.l.wrap.b32 	%r425, %r424, %r424, 16;
	add.s32 	%r426, %r425, %r419;
	xor.b32  	%r427, %r419, %r412;
	xor.b32  	%r428, %r427, %r426;
	add.s32 	%r429, %r405, %r428;
	add.s32 	%r430, %r429, -1094730512;
	shf.l.wrap.b32 	%r431, %r430, %r430, 23;
	add.s32 	%r432, %r431, %r426;
	xor.b32  	%r433, %r426, %r419;
	xor.b32  	%r434, %r433, %r432;
	add.s32 	%r435, %r412, %r434;
	add.s32 	%r436, %r435, 681279174;
	shf.l.wrap.b32 	%r437, %r436, %r436, 4;
	add.s32 	%r438, %r437, %r432;
	xor.b32  	%r439, %r432, %r426;
	xor.b32  	%r440, %r439, %r438;
	add.s32 	%r441, %r51, %r419;
	add.s32 	%r442, %r441, %r440;
	add.s32 	%r443, %r442, -358537222;
	shf.l.wrap.b32 	%r444, %r443, %r443, 11;
	add.s32 	%r445, %r444, %r438;
	xor.b32  	%r446, %r438, %r432;
	xor.b32  	%r447, %r446, %r445;
	add.s32 	%r448, %r72, %r426;
	add.s32 	%r449, %r448, %r447;
	add.s32 	%r450, %r449, -722521979;
	shf.l.wrap.b32 	%r451, %r450, %r450, 16;
	add.s32 	%r452, %r451, %r445;
	xor.b32  	%r453, %r445, %r438;
	xor.b32  	%r454, %r453, %r452;
	add.s32 	%r455, %r93, %r432;
	add.s32 	%r456, %r455, %r454;
	add.s32 	%r457, %r456, 76029189;
	shf.l.wrap.b32 	%r458, %r457, %r457, 23;
	add.s32 	%r459, %r458, %r452;
	xor.b32  	%r460, %r452, %r445;
	xor.b32  	%r461, %r460, %r459;
	add.s32 	%r462, %r114, %r438;
	add.s32 	%r463, %r462, %r461;
	add.s32 	%r464, %r463, -640364487;
	shf.l.wrap.b32 	%r465, %r464, %r464, 4;
	add.s32 	%r466, %r465, %r459;
	xor.b32  	%r467, %r459, %r452;
	xor.b32  	%r468, %r467, %r466;
	add.s32 	%r469, %r445, %r468;
	add.s32 	%r470, %r469, -421815835;
	shf.l.wrap.b32 	%r471, %r470, %r470, 11;
	add.s32 	%r472, %r471, %r466;
	xor.b32  	%r473, %r466, %r459;
	xor.b32  	%r474, %r473, %r472;
	add.s32 	%r475, %r452, %r474;
	add.s32 	%r476, %r475, 530742520;
	shf.l.wrap.b32 	%r477, %r476, %r476, 16;
	add.s32 	%r478, %r477, %r472;
	xor.b32  	%r479, %r472, %r466;
	xor.b32  	%r480, %r479, %r478;
	add.s32 	%r481, %r65, %r459;
	add.s32 	%r482, %r481, %r480;
	add.s32 	%r483, %r482, -995338651;
	shf.l.wrap.b32 	%r484, %r483, %r483, 23;
	add.s32 	%r485, %r484, %r478;
	not.b32 	%r486, %r472;
	or.b32  	%r487, %r485, %r486;
	xor.b32  	%r488, %r487, %r478;
	add.s32 	%r489, %r51, %r466;
	add.s32 	%r490, %r489, %r488;
	add.s32 	%r491, %r490, -198630844;
	shf.l.wrap.b32 	%r492, %r491, %r491, 6;
	add.s32 	%r493, %r492, %r485;
	not.b32 	%r494, %r478;
	or.b32  	%r495, %r493, %r494;
	xor.b32  	%r496, %r495, %r485;
	add.s32 	%r497, %r100, %r472;
	add.s32 	%r498, %r497, %r496;
	add.s32 	%r499, %r498, 1126891415;
	shf.l.wrap.b32 	%r500, %r499, %r499, 10;
	add.s32 	%r501, %r500, %r493;
	not.b32 	%r502, %r485;
	or.b32  	%r503, %r501, %r502;
	xor.b32  	%r504, %r503, %r493;
	add.s32 	%r505, %r478, %r504;
	add.s32 	%r506, %r505, -1416354585;
	shf.l.wrap.b32 	%r507, %r506, %r506, 15;
	add.s32 	%r508, %r507, %r501;
	not.b32 	%r509, %r493;
	or.b32  	%r510, %r508, %r509;
	xor.b32  	%r511, %r510, %r501;
	add.s32 	%r512, %r86, %r485;
	add.s32 	%r513, %r512, %r511;
	add.s32 	%r514, %r513, -57434055;
	shf.l.wrap.b32 	%r515, %r514, %r514, 21;
	add.s32 	%r516, %r515, %r508;
	not.b32 	%r517, %r501;
	or.b32  	%r518, %r516, %r517;
	xor.b32  	%r519, %r518, %r508;
	add.s32 	%r520, %r493, %r519;
	add.s32 	%r521, %r520, 1700485571;
	shf.l.wrap.b32 	%r522, %r521, %r521, 6;
	add.s32 	%r523, %r522, %r516;
	not.b32 	%r524, %r508;
	or.b32  	%r525, %r523, %r524;
	xor.b32  	%r526, %r525, %r516;
	add.s32 	%r527, %r72, %r501;
	add.s32 	%r528, %r527, %r526;
	add.s32 	%r529, %r528, -1894986606;
	shf.l.wrap.b32 	%r530, %r529, %r529, 10;
	add.s32 	%r531, %r530, %r523;
	not.b32 	%r532, %r516;
	or.b32  	%r533, %r531, %r532;
	xor.b32  	%r534, %r533, %r523;
	add.s32 	%r535, %r508, %r534;
	add.s32 	%r536, %r535, -1051395;
	shf.l.wrap.b32 	%r537, %r536, %r536, 15;
	add.s32 	%r538, %r537, %r531;
	not.b32 	%r539, %r523;
	or.b32  	%r540, %r538, %r539;
	xor.b32  	%r541, %r540, %r531;
	add.s32 	%r542, %r58, %r516;
	add.s32 	%r543, %r542, %r541;
	add.s32 	%r544, %r543, -2054922799;
	shf.l.wrap.b32 	%r545, %r544, %r544, 21;
	add.s32 	%r546, %r545, %r538;
	not.b32 	%r547, %r531;
	or.b32  	%r548, %r546, %r547;
	xor.b32  	%r549, %r548, %r538;
	add.s32 	%r550, %r107, %r523;
	add.s32 	%r551, %r550, %r549;
	add.s32 	%r552, %r551, 1873313359;
	shf.l.wrap.b32 	%r553, %r552, %r552, 6;
	add.s32 	%r554, %r553, %r546;
	not.b32 	%r555, %r538;
	or.b32  	%r556, %r554, %r555;
	xor.b32  	%r557, %r556, %r546;
	add.s32 	%r558, %r531, %r557;
	add.s32 	%r559, %r558, -30611744;
	shf.l.wrap.b32 	%r560, %r559, %r559, 10;
	add.s32 	%r561, %r560, %r554;
	not.b32 	%r562, %r546;
	or.b32  	%r563, %r561, %r562;
	xor.b32  	%r564, %r563, %r554;
	add.s32 	%r565, %r93, %r538;
	add.s32 	%r566, %r565, %r564;
	add.s32 	%r567, %r566, -1560198380;
	shf.l.wrap.b32 	%r568, %r567, %r567, 15;
	add.s32 	%r569, %r568, %r561;
	not.b32 	%r570, %r554;
	or.b32  	%r571, %r569, %r570;
	xor.b32  	%r572, %r571, %r561;
	add.s32 	%r573, %r546, %r572;
	add.s32 	%r574, %r573, 1309151649;
	shf.l.wrap.b32 	%r575, %r574, %r574, 21;
	add.s32 	%r576, %r575, %r569;
	not.b32 	%r577, %r561;
	or.b32  	%r578, %r576, %r577;
	xor.b32  	%r579, %r578, %r569;
	add.s32 	%r580, %r79, %r554;
	add.s32 	%r581, %r580, %r579;
	add.s32 	%r582, %r581, -145523070;
	shf.l.wrap.b32 	%r583, %r582, %r582, 6;
	add.s32 	%r584, %r583, %r576;
	not.b32 	%r585, %r569;
	or.b32  	%r586, %r584, %r585;
	xor.b32  	%r587, %r586, %r576;
	add.s32 	%r588, %r561, %r587;
	add.s32 	%r589, %r588, -1120210379;
	shf.l.wrap.b32 	%r590, %r589, %r589, 10;
	add.s32 	%r591, %r590, %r584;
	not.b32 	%r592, %r576;
	or.b32  	%r593, %r591, %r592;
	xor.b32  	%r594, %r593, %r584;
	add.s32 	%r595, %r65, %r569;
	add.s32 	%r596, %r595, %r594;
	add.s32 	%r597, %r596, 718787259;
	shf.l.wrap.b32 	%r598, %r597, %r597, 15;
	add.s32 	%r599, %r598, %r591;
	not.b32 	%r600, %r584;
	or.b32  	%r601, %r599, %r600;
	xor.b32  	%r602, %r601, %r591;
	add.s32 	%r603, %r114, %r576;
	add.s32 	%r604, %r603, %r602;
	add.s32 	%r605, %r604, -343485551;
	shf.l.wrap.b32 	%r606, %r605, %r605, 21;
	add.s32 	%r607, %r599, %r606;
	add.s32 	%r608, %r607, -271733879;
	add.s32 	%r609, %r599, -1732584194;
	add.s32 	%r610, %r591, 271733878;
	add.u64 	%rd24, %SP, 0;
	add.u64 	%rd1, %SPL, 0;
	mov.b16 	%rs19, 0;
	st.local.u8 	[%rd1+32], %rs19;
	add.s32 	%r611, %r584, 1732584193;
	shr.u32 	%r612, %r611, 28;
	cvt.u64.u32 	%rd25, %r612;
	add.s64 	%rd26, %rd8, %rd25;
	ld.global.nc.u8 	%rs20, [%rd26];
	cvt.u16.u8 	%rs21, %rs20;
	st.local.u8 	[%rd1], %rs21;
	shr.u32 	%r613, %r611, 24;
	and.b32  	%r614, %r613, 15;
	cvt.u64.u32 	%rd27, %r614;
	add.s64 	%rd28, %rd8, %rd27;
	ld.global.nc.u8 	%rs22, [%rd28];
	cvt.u16.u8 	%rs23, %rs22;
	st.local.u8 	[%rd1+1], %rs23;
	shr.u32 	%r615, %r611, 20;
	and.b32  	%r616, %r615, 15;
	cvt.u64.u32 	%rd29, %r616;
	add.s64 	%rd30, %rd8, %rd29;
	ld.global.nc.u8 	%rs24, [%rd30];
	cvt.u16.u8 	%rs25, %rs24;
	st.local.u8 	[%rd1+2], %rs25;
	shr.u32 	%r617, %r611, 16;
	and.b32  	%r618, %r617, 15;
	cvt.u64.u32 	%rd31, %r618;
	add.s64 	%rd32, %rd8, %rd31;
	ld.global.nc.u8 	%rs26, [%rd32];
	cvt.u16.u8 	%rs27, %rs26;
	st.local.u8 	[%rd1+3], %rs27;
	shr.u32 	%r619, %r611, 12;
	and.b32  	%r620, %r619, 15;
	cvt.u64.u32 	%rd33, %r620;
	add.s64 	%rd34, %rd8, %rd33;
	ld.global.nc.u8 	%rs28, [%rd34];
	cvt.u16.u8 	%rs29, %rs28;
	st.local.u8 	[%rd1+4], %rs29;
	shr.u32 	%r621, %r611, 8;
	and.b32  	%r622, %r621, 15;
	cvt.u64.u32 	%rd35, %r622;
	add.s64 	%rd36, %rd8, %rd35;
	ld.global.nc.u8 	%rs30, [%rd36];
	cvt.u16.u8 	%rs31, %rs30;
	st.local.u8 	[%rd1+5], %rs31;
	shr.u32 	%r623, %r611, 4;
	and.b32  	%r624, %r623, 15;
	cvt.u64.u32 	%rd37, %r624;
	add.s64 	%rd38, %rd8, %rd37;
	ld.global.nc.u8 	%rs32, [%rd38];
	cvt.u16.u8 	%rs33, %rs32;
	st.local.u8 	[%rd1+6], %rs33;
	and.b32  	%r625, %r611, 15;
	cvt.u64.u32 	%rd39, %r625;
	add.s64 	%rd40, %rd8, %rd39;
	ld.global.nc.u8 	%rs34, [%rd40];
	cvt.u16.u8 	%rs35, %rs34;
	st.local.u8 	[%rd1+7], %rs35;
	shr.u32 	%r626, %r608, 28;
	cvt.u64.u32 	%rd41, %r626;
	add.s64 	%rd42, %rd8, %rd41;
	ld.global.nc.u8 	%rs36, [%rd42];
	cvt.u16.u8 	%rs37, %rs36;
	st.local.u8 	[%rd1+8], %rs37;
	shr.u32 	%r627, %r608, 24;
	and.b32  	%r628, %r627, 15;
	cvt.u64.u32 	%rd43, %r628;
	add.s64 	%rd44, %rd8, %rd43;
	ld.global.nc.u8 	%rs38, [%rd44];
	cvt.u16.u8 	%rs39, %rs38;
	st.local.u8 	[%rd1+9], %rs39;
	shr.u32 	%r629, %r608, 20;
	and.b32  	%r630, %r629, 15;
	cvt.u64.u32 	%rd45, %r630;
	add.s64 	%rd46, %rd8, %rd45;
	ld.global.nc.u8 	%rs40, [%rd46];
	cvt.u16.u8 	%rs41, %rs40;
	st.local.u8 	[%rd1+10], %rs41;
	shr.u32 	%r631, %r608, 16;
	and.b32  	%r632, %r631, 15;
	cvt.u64.u32 	%rd47, %r632;
	add.s64 	%rd48, %rd8, %rd47;
	ld.global.nc.u8 	%rs42, [%rd48];
	cvt.u16.u8 	%rs43, %rs42;
	st.local.u8 	[%rd1+11], %rs43;
	shr.u32 	%r633, %r608, 12;
	and.b32  	%r634, %r633, 15;
	cvt.u64.u32 	%rd49, %r634;
	add.s64 	%rd50, %rd8, %rd49;
	ld.global.nc.u8 	%rs44, [%rd50];
	cvt.u16.u8 	%rs45, %rs44;
	st.local.u8 	[%rd1+12], %rs45;
	shr.u32 	%r635, %r608, 8;
	and.b32  	%r636, %r635, 15;
	cvt.u64.u32 	%rd51, %r636;
	add.s64 	%rd52, %rd8, %rd51;
	ld.global.nc.u8 	%rs46, [%rd52];
	cvt.u16.u8 	%rs47, %rs46;
	st.local.u8 	[%rd1+13], %rs47;
	shr.u32 	%r637, %r608, 4;
	and.b32  	%r638, %r637, 15;
	cvt.u64.u32 	%rd53, %r638;
	add.s64 	%rd54, %rd8, %rd53;
	ld.global.nc.u8 	%rs48, [%rd54];
	cvt.u16.u8 	%rs49, %rs48;
	st.local.u8 	[%rd1+14], %rs49;
	and.b32  	%r639, %r608, 15;
	cvt.u64.u32 	%rd55, %r639;
	add.s64 	%rd56, %rd8, %rd55;
	ld.global.nc.u8 	%rs50, [%rd56];
	cvt.u16.u8 	%rs51, %rs50;
	st.local.u8 	[%rd1+15], %rs51;
	shr.u32 	%r640, %r609, 28;
	cvt.u64.u32 	%rd57, %r640;
	add.s64 	%rd58, %rd8, %rd57;
	ld.global.nc.u8 	%rs52, [%rd58];
	cvt.u16.u8 	%rs53, %rs52;
	st.local.u8 	[%rd1+16], %rs53;
	shr.u32 	%r641, %r609, 24;
	and.b32  	%r642, %r641, 15;
	cvt.u64.u32 	%rd59, %r642;
	add.s64 	%rd60, %rd8, %rd59;
	ld.global.nc.u8 	%rs54, [%rd60];
	cvt.u16.u8 	%rs55, %rs54;
	st.local.u8 	[%rd1+17], %rs55;
	shr.u32 	%r643, %r609, 20;
	and.b32  	%r644, %r643, 15;
	cvt.u64.u32 	%rd61, %r644;
	add.s64 	%rd62, %rd8, %rd61;
	ld.global.nc.u8 	%rs56, [%rd62];
	cvt.u16.u8 	%rs57, %rs56;
	st.local.u8 	[%rd1+18], %rs57;
	shr.u32 	%r645, %r609, 16;
	and.b32  	%r646, %r645, 15;
	cvt.u64.u32 	%rd63, %r646;
	add.s64 	%rd64, %rd8, %rd63;
	ld.global.nc.u8 	%rs58, [%rd64];
	cvt.u16.u8 	%rs59, %rs58;
	st.local.u8 	[%rd1+19], %rs59;
	shr.u32 	%r647, %r609, 12;
	and.b32  	%r648, %r647, 15;
	cvt.u64.u32 	%rd65, %r648;
	add.s64 	%rd66, %rd8, %rd65;
	ld.global.nc.u8 	%rs60, [%rd66];
	cvt.u16.u8 	%rs61, %rs60;
	st.local.u8 	[%rd1+20], %rs61;
	shr.u32 	%r649, %r609, 8;
	and.b32  	%r650, %r649, 15;
	cvt.u64.u32 	%rd67, %r650;
	add.s64 	%rd68, %rd8, %rd67;
	ld.global.nc.u8 	%rs62, [%rd68];
	cvt.u16.u8 	%rs63, %rs62;
	st.local.u8 	[%rd1+21], %rs63;
	shr.u32 	%r651, %r609, 4;
	and.b32  	%r652, %r651, 15;
	cvt.u64.u32 	%rd69, %r652;
	add.s64 	%rd70, %rd8, %rd69;
	ld.global.nc.u8 	%rs64, [%rd70];
	cvt.u16.u8 	%rs65, %rs64;
	st.local.u8 	[%rd1+22], %rs65;
	and.b32  	%r653, %r609, 15;
	cvt.u64.u32 	%rd71, %r653;
	add.s64 	%rd72, %rd8, %rd71;
	ld.global.nc.u8 	%rs66, [%rd72];
	cvt.u16.u8 	%rs67, %rs66;
	st.local.u8 	[%rd1+23], %rs67;
	shr.u32 	%r654, %r610, 28;
	cvt.u64.u32 	%rd73, %r654;
	add.s64 	%rd74, %rd8, %rd73;
	ld.global.nc.u8 	%rs68, [%rd74];
	cvt.u16.u8 	%rs69, %rs68;
	st.local.u8 	[%rd1+24], %rs69;
	shr.u32 	%r655, %r610, 24;
	and.b32  	%r656, %r655, 15;
	cvt.u64.u32 	%rd75, %r656;
	add.s64 	%rd76, %rd8, %rd75;
	ld.global.nc.u8 	%rs70, [%rd76];
	cvt.u16.u8 	%rs71, %rs70;
	st.local.u8 	[%rd1+25], %rs71;
	shr.u32 	%r657, %r610, 20;
	and.b32  	%r658, %r657, 15;
	cvt.u64.u32 	%rd77, %r658;
	add.s64 	%rd78, %rd8, %rd77;
	ld.global.nc.u8 	%rs72, [%rd78];
	cvt.u16.u8 	%rs73, %rs72;
	st.local.u8 	[%rd1+26], %rs73;
	shr.u32 	%r659, %r610, 16;
	and.b32  	%r660, %r659, 15;
	cvt.u64.u32 	%rd79, %r660;
	add.s64 	%rd80, %rd8, %rd79;
	ld.global.nc.u8 	%rs74, [%rd80];
	cvt.u16.u8 	%rs75, %rs74;
	st.local.u8 	[%rd1+27], %rs75;
	shr.u32 	%r661, %r610, 12;
	and.b32  	%r662, %r661, 15;
	cvt.u64.u32 	%rd81, %r662;
	add.s64 	%rd82, %rd8, %rd81;
	ld.global.nc.u8 	%rs76, [%rd82];
	cvt.u16.u8 	%rs77, %rs76;
	st.local.u8 	[%rd1+28], %rs77;
	shr.u32 	%r663, %r610, 8;
	and.b32  	%r664, %r663, 15;
	cvt.u64.u32 	%rd83, %r664;
	add.s64 	%rd84, %rd8, %rd83;
	ld.global.nc.u8 	%rs78, [%rd84];
	cvt.u16.u8 	%rs79, %rs78;
	st.local.u8 	[%rd1+29], %rs79;
	shr.u32 	%r665, %r610, 4;
	and.b32  	%r666, %r665, 15;
	cvt.u64.u32 	%rd85, %r666;
	add.s64 	%rd86, %rd8, %rd85;
	ld.global.nc.u8 	%rs80, [%rd86];
	cvt.u16.u8 	%rs81, %rs80;
	st.local.u8 	[%rd1+30], %rs81;
	and.b32  	%r667, %r610, 15;
	cvt.u64.u32 	%rd87, %r667;
	add.s64 	%rd88, %rd8, %rd87;
	ld.global.nc.u8 	%rs82, [%rd88];
	cvt.u16.u8 	%rs83, %rs82;
	st.local.u8 	[%rd1+31], %rs83;
	add.u64 	%rd89, %SP, 48;
	add.u64 	%rd2, %SPL, 48;
	st.local.u32 	[%rd2], %r1;
	st.local.u64 	[%rd2+8], %rd24;
	mov.u64 	%rd90, $str$1;
	cvta.global.u64 	%rd91, %rd90;
	{ // callseq 0, 0
	.param .b64 param0;
	st.param.b64 	[param0], %rd91;
	.param .b64 param1;
	st.param.b64 	[param1], %rd89;
	.param .b32 retval0;
	call.uni (retval0), 
	vprintf, 
	(
	param0, 
	param1
	);
	ld.param.b32 	%r668, [retval0];
	} // callseq 0
	mov.b32 	%r675, 0;
$L__BB0_2:
	mov.u32 	%r2, %r675;
	ld.param.u64 	%rd103, [_Z8cuda_md5PcS_i_param_0];
	cvt.u64.u32 	%rd92, %r2;
	cvta.to.global.u64 	%rd3, %rd103;
	add.s64 	%rd93, %rd3, %rd92;
	ld.global.u8 	%rs84, [%rd93];
	setp.ne.s16 	%p2, %rs84, 0;
	add.s32 	%r675, %r2, 1;
	@%p2 bra 	$L__BB0_2;
	setp.eq.s32 	%p3, %r2, 0;
	@%p3 bra 	$L__BB0_7;
	mov.b32 	%r676, 0;
	bra.uni 	$L__BB0_6;
$L__BB0_5:
	add.s32 	%r676, %r676, 1;
	setp.eq.s32 	%p5, %r676, %r2;
	@%p5 bra 	$L__BB0_7;
$L__BB0_6:
	cvt.u64.u32 	%rd94, %r676;
	add.s64 	%rd95, %rd1, %rd94;
	ld.local.u8 	%rs85, [%rd95];
	add.s64 	%rd96, %rd3, %rd94;
	ld.global.u8 	%rs86, [%rd96];
	setp.eq.s16 	%p4, %rs85, %rs86;
	@%p4 bra 	$L__BB0_5;
	bra.uni 	$L__BB0_8;
$L__BB0_7:
	st.local.u32 	[%rd2], %r1;
	mov.u64 	%rd97, $str$2;
	cvta.global.u64 	%rd98, %rd97;
	{ // callseq 1, 0
	.param .b64 param0;
	st.param.b64 	[param0], %rd98;
	.param .b64 param1;
	st.param.b64 	[param1], %rd89;
	.param .b32 retval0;
	call.uni (retval0), 
	vprintf, 
	(
	param0, 
	param1
	);
	ld.param.b32 	%r671, [retval0];
	} // callseq 1
	st.local.u64 	[%rd2], %rd24;
	mov.u64 	%rd101, $str$3;
	cvta.global.u64 	%rd102, %rd101;
	{ // callseq 2, 0
	.param .b64 param0;
	st.param.b64 	[param0], %rd102;
	.param .b64 param1;
	st.param.b64 	[param1], %rd89;
	.param .b32 retval0;
	call.uni (retval0), 
	vprintf, 
	(
	param0, 
	param1
	);
	ld.param.b32 	%r673, [retval0];
	} // callseq 2
$L__BB0_8:
	ret;

}


// ===== COMPILED SASS (sm_100) =====

	.target	sm_100

	.elftype	@"ET_EXEC"


//--------------------- .note.nv.tkinfo           --------------------------
	.section	.note.nv.tkinfo,"",@"SHT_NOTE"
	.sectionflags	@"SHF_NOTE_NV_TKINFO"
	.tkinfo
        /*0018*/ 	.word	0x00000002
        /*0030*/ 	.string	""
        /*0030*/ 	.string	"ptxas"
        /*0030*/ 	.string	"Cuda compilation tools, release 13.0, V13.0.88"
        /*0030*/ 	.string	"Build cuda_13.0.r13.0/compiler.36424714_0"
        /*0030*/ 	.string	"-arch sm_100 -m 64 "



//--------------------- .note.nv.cuinfo           --------------------------
	.section	.note.nv.cuinfo,"",@"SHT_NOTE"
	.sectionflags	@"SHF_NOTE_NV_CUINFO"
        /*0018*/ 	.short	0x0002
        /*001a*/ 	.short	0x0064
        /*001c*/ 	.short	0x0082
	.zero		2


//--------------------- .nv.info                  --------------------------
	.section	.nv.info,"",@"SHT_CUDA_INFO"
	.align	4


	//----- nvinfo : EIATTR_REGCOUNT
	.align		4
        /*0000*/ 	.byte	0x04, 0x2f
        /*0002*/ 	.short	(.L_5 - .L_4)
	.align		4
.L_4:
        /*0004*/ 	.word	index@(_Z8cuda_md5PcS_i)
        /*0008*/ 	.word	0x00000020


	//----- nvinfo : EIATTR_FRAME_SIZE
	.align		4
.L_5:
        /*000c*/ 	.byte	0x04, 0x11
        /*000e*/ 	.short	(.L_7 - .L_6)
	.align		4
.L_6:
        /*0010*/ 	.word	index@(_Z8cuda_md5PcS_i)
        /*0014*/ 	.word	0x00000040


	//----- nvinfo : EIATTR_MIN_STACK_SIZE
	.align		4
.L_7:
        /*0018*/ 	.byte	0x04, 0x12
        /*001a*/ 	.short	(.L_9 - .L_8)
	.align		4
.L_8:
        /*001c*/ 	.word	index@(_Z8cuda_md5PcS_i)
        /*0020*/ 	.word	0x00000040
.L_9:


//--------------------- .nv.compat                --------------------------
	.section	.nv.compat,"",@"SHT_CUDA_COMPAT_INFO"
	.align	4
        /*0000*/ 	.byte	0x02, 0x09, 0x00, 0x00, 0x02, 0x02, 0x01, 0x00, 0x02, 0x05, 0x05, 0x00, 0x03, 0x07, 0x01, 0x01
        /*0010*/ 	.byte	0x02, 0x03, 0x00, 0x00, 0x02, 0x06, 0x01, 0x00, 0x04, 0x0b, 0x08, 0x00, 0x09, 0x00, 0x00, 0x00
        /*0020*/ 	.byte	0x00, 0x00, 0x00, 0x00


//--------------------- .nv.info._Z8cuda_md5PcS_i --------------------------
	.section	.nv.info._Z8cuda_md5PcS_i,"",@"SHT_CUDA_INFO"
	.sectionflags	@""
	.align	4


	//----- nvinfo : EIATTR_CUDA_API_VERSION
	.align		4
        /*0000*/ 	.byte	0x04, 0x37
        /*0002*/ 	.short	(.L_11 - .L_10)
.L_10:
        /*0004*/ 	.word	0x00000082


	//----- nvinfo : EIATTR_KPARAM_INFO
	.align		4
.L_11:
        /*0008*/ 	.byte	0x04, 0x17
        /*000a*/ 	.short	(.L_13 - .L_12)
.L_12:
        /*000c*/ 	.word	0x00000000
        /*0010*/ 	.short	0x0002
        /*0012*/ 	.short	0x0010
        /*0014*/ 	.byte	0x00, 0xf0, 0x11, 0x00


	//----- nvinfo : EIATTR_KPARAM_INFO
	.align		4
.L_13:
        /*0018*/ 	.byte	0x04, 0x17
        /*001a*/ 	.short	(.L_15 - .L_14)
.L_14:
        /*001c*/ 	.word	0x00000000
        /*0020*/ 	.short	0x0001
        /*0022*/ 	.short	0x0008
        /*0024*/ 	.byte	0x00, 0xf5, 0x21, 0x00


	//----- nvinfo : EIATTR_KPARAM_INFO
	.align		4
.L_15:
        /*0028*/ 	.byte	0x04, 0x17
        /*002a*/ 	.short	(.L_17 - .L_16)
.L_16:
        /*002c*/ 	.word	0x00000000
        /*0030*/ 	.short	0x0000
        /*0032*/ 	.short	0x0000
        /*0034*/ 	.byte	0x00, 0xf5, 0x21, 0x00


	//----- nvinfo : EIATTR_SPARSE_MMA_MASK
	.align		4
.L_17:
        /*0038*/ 	.byte	0x03, 0x50
        /*003a*/ 	.short	0x0000


	//----- nvinfo : EIATTR_MAXREG_COUNT
	.align		4
        /*003c*/ 	.byte	0x03, 0x1b
        /*003e*/ 	.short	0x00ff


	//----- nvinfo : EIATTR_EXTERNS
	.align		4
        /*0040*/ 	.byte	0x04, 0x0f
        /*0042*/ 	.short	(.L_19 - .L_18)


	//   ....[0]....
	.align		4
.L_18:
        /*0044*/ 	.word	index@(vprintf)


	//----- nvinfo : EIATTR_MERCURY_ISA_VERSION
	.align		4
.L_19:
        /*0048*/ 	.byte	0x03, 0x5f
        /*004a*/ 	.short	0x0101


	//----- nvinfo : EIATTR_VRC_CTA_INIT_COUNT
	.align		4
        /*004c*/ 	.byte	0x02, 0x4a
	.zero		1
	.zero		1


	//----- nvinfo : EIATTR_SYSCALL_OFFSETS
	.align		4
        /*0050*/ 	.byte	0x04, 0x46
        /*0052*/ 	.short	(.L_21 - .L_20)


	//   ....[0]....
.L_20:
        /*0054*/ 	.word	0x00002230


	//   ....[1]....
        /*0058*/ 	.word	0x00002460


	//   ....[2]....
        /*005c*/ 	.word	0x000024f0


	//----- nvinfo : EIATTR_EXIT_INSTR_OFFSETS
	.align		4
.L_21:
        /*0060*/ 	.byte	0x04, 0x1c
        /*0062*/ 	.short	(.L_23 - .L_22)


	//   ....[0]....
.L_22:
        /*0064*/ 	.word	0x000000c0


	//   ....[1]....
        /*0068*/ 	.word	0x00002380


	//   ....[2]....
        /*006c*/ 	.word	0x00002500


	//----- nvinfo : EIATTR_CRS_STACK_SIZE
	.align		4
.L_23:
        /*0070*/ 	.byte	0x04, 0x1e
        /*0072*/ 	.short	(.L_25 - .L_24)
.L_24:
        /*0074*/ 	.word	0x00000000


	//----- nvinfo : EIATTR_CBANK_PARAM_SIZE
	.align		4
.L_25:
        /*0078*/ 	.byte	0x03, 0x19
        /*007a*/ 	.short	0x0014


	//----- nvinfo : EIATTR_PARAM_CBANK
	.align		4
        /*007c*/ 	.byte	0x04, 0x0a
        /*007e*/ 	.short	(.L_27 - .L_26)
	.align		4
.L_26:
        /*0080*/ 	.word	index@(.nv.constant0._Z8cuda_md5PcS_i)
        /*0084*/ 	.short	0x0380
        /*0086*/ 	.short	0x0014


	//----- nvinfo : EIATTR_SW_WAR
	.align		4
.L_27:
        /*0088*/ 	.byte	0x04, 0x36
        /*008a*/ 	.short	(.L_29 - .L_28)
.L_28:
        /*008c*/ 	.word	0x00000008
.L_29:


//--------------------- .nv.callgraph             --------------------------
	.section	.nv.callgraph,"",@"SHT_CUDA_CALLGRAPH"
	.align	4
	.sectionentsize	8
	.align		4
        /*0000*/ 	.word	0x00000000
	.align		4
        /*0004*/ 	.word	0xffffffff
	.align		4
        /*0008*/ 	.word	index@(_Z8cuda_md5PcS_i)
	.align		4
        /*000c*/ 	.word	index@(vprintf)
	.align		4
        /*0010*/ 	.word	0x00000000
	.align		4
        /*0014*/ 	.word	0xfffffffe
	.align		4
        /*0018*/ 	.word	0x00000000
	.align		4
        /*001c*/ 	.word	0xfffffffd
	.align		4
        /*0020*/ 	.word	0x00000000
	.align		4
        /*0024*/ 	.word	0xfffffffc


//--------------------- .nv.constant4             --------------------------
	.section	.nv.constant4,"a",@progbits
	.align	8
	.align		8
.nv.constant4:
        /*0000*/ 	.dword	vprintf
	.align		8
        /*0008*/ 	.dword	$str
	.align		8
        /*0010*/ 	.dword	$str$1
	.align		8
        /*0018*/ 	.dword	$str$2
	.align		8
        /*0020*/ 	.dword	$str$3


//--------------------- .text._Z8cuda_md5PcS_i    --------------------------
	.section	.text._Z8cuda_md5PcS_i,"ax",@progbits
	.align	128
        .global         _Z8cuda_md5PcS_i
        .type           _Z8cuda_md5PcS_i,@function
        .size           _Z8cuda_md5PcS_i,(.L_x_9 - _Z8cuda_md5PcS_i)
        .other          _Z8cuda_md5PcS_i,@"STO_CUDA_ENTRY STV_DEFAULT"
_Z8cuda_md5PcS_i:
.text._Z8cuda_md5PcS_i:
[----:B------:R-:W0:Y:S01]  /*0000*/  LDC R1, c[0x0][0x37c] ;  /* 0x0000df00ff017b82 */ /* 0x000e220000000800 */
[----:B------:R-:W1:Y:S01]  /*0010*/  S2R R2, SR_CTAID.X ;  /* 0x0000000000027919 */ /* 0x000e620000002500 */
[----:B------:R-:W2:Y:S01]  /*0020*/  LDCU UR5, c[0x0][0x2fc] ;  /* 0x00005f80ff0577ac */ /* 0x000ea20008000800 */
[----:B0-----:R-:W-:Y:S01]  /*0030*/  VIADD R1, R1, 0xffffffc0 ;  /* 0xffffffc001017836 */ /* 0x001fe20000000000 */
[----:B------:R-:W1:Y:S01]  /*0040*/  S2R R3, SR_TID.X ;  /* 0x0000000000037919 */ /* 0x000e620000002100 */
[----:B------:R-:W1:Y:S01]  /*0050*/  LDCU UR6, c[0x0][0x360] ;  /* 0x00006c00ff0677ac */ /* 0x000e620008000800 */
[----:B------:R-:W0:Y:S01]  /*0060*/  LDCU UR7, c[0x0][0x390] ;  /* 0x00007200ff0777ac */ /* 0x000e220008000800 */
[----:B------:R-:W3:Y:S02]  /*0070*/  LDCU UR4, c[0x0][0x2f8] ;  /* 0x00005f00ff0477ac */ /* 0x000ee40008000800 */
[----:B---3--:R-:W-:Y:S01]  /*0080*/  IADD3 R16, P1, PT, R1, UR4, RZ ;  /* 0x0000000401107c10 */ /* 0x008fe2000ff3e0ff */
[----:B-1----:R-:W-:-:S04]  /*0090*/  IMAD R2, R2, UR6, R3 ;  /* 0x0000000602027c24 */ /* 0x002fc8000f8e0203 */
[----:B--2---:R-:W-:Y:S01]  /*00a0*/  IMAD.X R17, RZ, RZ, UR5, P1 ;  /* 0x00000005ff117e24 */ /* 0x004fe200088e06ff */
[----:B0-----:R-:W-:-:S13]  /*00b0*/  ISETP.GE.AND P0, PT, R2, UR7, PT ;  /* 0x0000000702007c0c */ /* 0x001fda000bf06270 */
[----:B------:R-:W-:Y:S05]  /*00c0*/  @P0 EXIT ;  /* 0x000000000000094d */ /* 0x000fea0003800000 */
[----:B------:R-:W0:Y:S01]  /*00d0*/  LDC.64 R14, c[0x0][0x388] ;  /* 0x0000e200ff0e7b82 */ /* 0x000e220000000a00 */
[----:B------:R-:W0:Y:S01]  /*00e0*/  LDCU.64 UR36, c[0x0][0x358] ;  /* 0x00006b00ff2477ac */ /* 0x000e220008000a00 */
[----:B------:R-:W1:Y:S06]  /*00f0*/  LDCU.64 UR4, c[0x4][0x8] ;  /* 0x01000100ff0477ac */ /* 0x000e6c0008000a00 */
[----:B------:R-:W2:Y:S08]  /*0100*/  LDC.64 R12, c[0x0][0x388] ;  /* 0x0000e200ff0c7b82 */ /* 0x000eb00000000a00 */
[----:B------:R-:W3:Y:S01]  /*0110*/  LDC.64 R10, c[0x0][0x388] ;  /* 0x0000e200ff0a7b82 */ /* 0x000ee20000000a00 */
[----:B------:R-:W-:-:S02]  /*0120*/  SHF.R.U32.HI R5, RZ, 0x18, R2 ;  /* 0x00000018ff057819 */ /* 0x000fc40000011602 */
[--C-:B------:R-:W-:Y:S02]  /*0130*/  SHF.R.U32.HI R28, RZ, 0x10, R2.reuse ;  /* 0x00000010ff1c7819 */ /* 0x100fe40000011602 */
[--C-:B------:R-:W-:Y:S02]  /*0140*/  SHF.R.U32.HI R27, RZ, 0x14, R2.reuse ;  /* 0x00000014ff1b7819 */ /* 0x100fe40000011602 */
[----:B------:R-:W-:Y:S01]  /*0150*/  SHF.R.U32.HI R29, RZ, 0xc, R2 ;  /* 0x0000000cff1d7819 */ /* 0x000fe20000011602 */
[----:B0-----:R0:W4:Y:S01]  /*0160*/  LDG.E.U8 R25, desc[UR36][R14.64+0x10] ;  /* 0x000010240e197981 */ /* 0x001122000c1e1100 */
[----:B------:R-:W0:Y:S03]  /*0170*/  LDCU.64 UR38, c[0x0][0x380] ;  /* 0x00007000ff2677ac */ /* 0x000e260008000a00 */
[----:B------:R-:W-:Y:S01]  /*0180*/  STL.64 [R1+0x38], R16 ;  /* 0x0000381001007387 */ /* 0x000fe20000100a00 */
[----:B------:R-:W0:Y:S03]  /*0190*/  LDCU.64 UR40, c[0x0][0x380] ;  /* 0x00007000ff2877ac */ /* 0x000e260008000a00 */
[----:B--2---:R-:W4:Y:S04]  /*01a0*/  LDG.E.U8 R26, desc[UR36][R12.64+0x11] ;  /* 0x000011240c1a7981 */ /* 0x004f28000c1e1100 */
[----:B------:R-:W2:Y:S04]  /*01b0*/  LDG.E.U8 R9, desc[UR36][R12.64+0x12] ;  /* 0x000012240c097981 */ /* 0x000ea8000c1e1100 */
[----:B---3--:R-:W3:Y:S04]  /*01c0*/  LDG.E.U8 R4, desc[UR36][R10.64] ;  /* 0x000000240a047981 */ /* 0x008ee8000c1e1100 */
[----:B------:R-:W3:Y:S04]  /*01d0*/  LDG.E.U8 R22, desc[UR36][R10.64+0x1] ;  /* 0x000001240a167981 */ /* 0x000ee8000c1e1100 */
[----:B------:R-:W5:Y:S04]  /*01e0*/  LDG.E.U8 R20, desc[UR36][R10.64+0x2] ;  /* 0x000002240a147981 */ /* 0x000f68000c1e1100 */
[----:B------:R-:W5:Y:S04]  /*01f0*/  LDG.E.U8 R23, desc[UR36][R12.64+0x13] ;  /* 0x000013240c177981 */ /* 0x000f68000c1e1100 */
[----:B------:R-:W5:Y:S04]  /*0200*/  LDG.E.U8 R6, desc[UR36][R10.64+0x8] ;  /* 0x000008240a067981 */ /* 0x000f68000c1e1100 */
[----:B------:R-:W5:Y:S04]  /*0210*/  LDG.E.U8 R0, desc[UR36][R10.64+0x9] ;  /* 0x000009240a007981 */ /* 0x000f68000c1e1100 */
[----:B------:R-:W5:Y:S04]  /*0220*/  LDG.E.U8 R3, desc[UR36][R12.64+0x14] ;  /* 0x000014240c037981 */ /* 0x000f68000c1e1100 */
[----:B------:R-:W5:Y:S04]  /*0230*/  LDG.E.U8 R21, desc[UR36][R12.64+0x15] ;  /* 0x000015240c157981 */ /* 0x000f68000c1e1100 */
[----:B------:R-:W5:Y:S04]  /*0240*/  LDG.E.U8 R8, desc[UR36][R10.64+0x4] ;  /* 0x000004240a087981 */ /* 0x000f68000c1e1100 */
[----:B------:R-:W5:Y:S01]  /*0250*/  LDG.E.U8 R7, desc[UR36][R10.64+0x5] ;  /* 0x000005240a077981 */ /* 0x000f62000c1e1100 */
[----:B-1----:R-:W-:-:S02]  /*0260*/  LEA.HI R18, P0, R2, UR4, RZ, 0x4 ;  /* 0x0000000402127c11 */ /* 0x002fc4000f8120ff */
[----:B------:R-:W-:-:S03]  /*0270*/  LOP3.LUT R5, R5, 0xf, RZ, 0xc0, !PT ;  /* 0x0000000f05057812 */ /* 0x000fc600078ec0ff */
[----:B------:R-:W-:Y:S01]  /*0280*/  IMAD.X R19, RZ, RZ, UR5, P0 ;  /* 0x00000005ff137e24 */ /* 0x000fe200080e06ff */
[----:B0-----:R-:W-:Y:S02]  /*0290*/  IADD3 R14, P1, PT, R5, UR4, RZ ;  /* 0x00000004050e7c10 */ /* 0x001fe4000ff3e0ff */
[----:B------:R-:W-:Y:S02]  /*02a0*/  LOP3.LUT R28, R28, 0xf, RZ, 0xc0, !PT ;  /* 0x0000000f1c1c7812 */ /* 0x000fe400078ec0ff */
[----:B------:R0:W5:Y:S01]  /*02b0*/  LDG.E.U8.CONSTANT R5, desc[UR36][R18.64] ;  /* 0x0000002412057981 */ /* 0x000162000c1e9100 */
[----:B------:R-:W-:-:S05]  /*02c0*/  IMAD.X R15, RZ, RZ, UR5, P1 ;  /* 0x00000005ff0f7e24 */ /* 0x000fca00088e06ff */
[----:B------:R1:W5:Y:S01]  /*02d0*/  LDG.E.U8.CONSTANT R24, desc[UR36][R14.64] ;  /* 0x000000240e187981 */ /* 0x000362000c1e9100 */
[----:B0-----:R-:W-:-:S05]  /*02e0*/  IADD3 R18, P1, PT, R28, UR4, RZ ;  /* 0x000000041c127c10 */ /* 0x001fca000ff3e0ff */
[----:B------:R-:W-:-:S05]  /*02f0*/  IMAD.X R19, RZ, RZ, UR5, P1 ;  /* 0x00000005ff137e24 */ /* 0x000fca00088e06ff */
[----:B------:R-:W5:Y:S01]  /*0300*/  LDG.E.U8.CONSTANT R28, desc[UR36][R18.64] ;  /* 0x00000024121c7981 */ /* 0x000f62000c1e9100 */
[----:B------:R-:W-:-:S04]  /*0310*/  LOP3.LUT R27, R27, 0xf, RZ, 0xc0, !PT ;  /* 0x0000000f1b1b7812 */ /* 0x000fc800078ec0ff */
[----:B-1----:R-:W-:Y:S02]  /*0320*/  IADD3 R14, P0, PT, R27, UR4, RZ ;  /* 0x000000041b0e7c10 */ /* 0x002fe4000ff1e0ff */
[----:B------:R-:W-:-:S03]  /*0330*/  LOP3.LUT R29, R29, 0xf, RZ, 0xc0, !PT ;  /* 0x0000000f1d1d7812 */ /* 0x000fc600078ec0ff */
[----:B------:R-:W-:-:S05]  /*0340*/  IMAD.X R15, RZ, RZ, UR5, P0 ;  /* 0x00000005ff0f7e24 */ /* 0x000fca00080e06ff */
[----:B------:R0:W5:Y:S02]  /*0350*/  LDG.E.U8.CONSTANT R27, desc[UR36][R14.64] ;  /* 0x000000240e1b7981 */ /* 0x000164000c1e9100 */
[----:B0-----:R-:W-:-:S05]  /*0360*/  IADD3 R14, P0, PT, R29, UR4, RZ ;  /* 0x000000041d0e7c10 */ /* 0x001fca000ff1e0ff */
[----:B------:R-:W-:-:S05]  /*0370*/  IMAD.X R15, RZ, RZ, UR5, P0 ;  /* 0x00000005ff0f7e24 */ /* 0x000fca00080e06ff */
[----:B------:R0:W5:Y:S04]  /*0380*/  LDG.E.U8.CONSTANT R14, desc[UR36][R14.64] ;  /* 0x000000240e0e7981 */ /* 0x000168000c1e9100 */
[----:B------:R-:W0:Y:S01]  /*0390*/  LDG.E.U8 R15, desc[UR36][R10.64+0xc] ;  /* 0x00000c240a0f7981 */ /* 0x000e22000c1e1100 */
[----:B----4-:R-:W-:Y:S01]  /*03a0*/  IMAD R26, R26, 0x100, R25 ;  /* 0x000001001a1a7824 */ /* 0x010fe200078e0219 */
[----:B------:R-:W-:-:S04]  /*03b0*/  SHF.R.U32.HI R25, RZ, 0x8, R2 ;  /* 0x00000008ff197819 */ /* 0x000fc80000011602 */
[----:B------:R-:W-:-:S04]  /*03c0*/  LOP3.LUT R25, R25, 0xf, RZ, 0xc0, !PT ;  /* 0x0000000f19197812 */ /* 0x000fc800078ec0ff */
[----:B------:R-:W-:Y:S01]  /*03d0*/  IADD3 R18, P1, PT, R25, UR4, RZ ;  /* 0x0000000419127c10 */ /* 0x000fe2000ff3e0ff */
[----:B---3--:R-:W-:Y:S02]  /*03e0*/  IMAD R25, R22, 0x100, R4 ;  /* 0x0000010016197824 */ /* 0x008fe400078e0204 */
[----:B------:R-:W3:Y:S01]  /*03f0*/  LDG.E.U8 R4, desc[UR36][R10.64+0x6] ;  /* 0x000006240a047981 */ /* 0x000ee2000c1e1100 */
[----:B--2---:R-:W-:Y:S02]  /*0400*/  IMAD R26, R9, 0x10000, R26 ;  /* 0x00010000091a7824 */ /* 0x004fe400078e021a */
[----:B-----5:R-:W-:Y:S01]  /*0410*/  IMAD R22, R20, 0x10000, R25 ;  /* 0x0001000014167824 */ /* 0x020fe200078e0219 */
[----:B------:R-:W2:Y:S04]  /*0420*/  LDG.E.U8 R9, desc[UR36][R12.64+0x3] ;  /* 0x000003240c097981 */ /* 0x000ea8000c1e1100 */
[----:B------:R-:W4:Y:S01]  /*0430*/  LDG.E.U8 R20, desc[UR36][R10.64+0xa] ;  /* 0x00000a240a147981 */ /* 0x000f22000c1e1100 */
[----:B------:R-:W-:-:S03]  /*0440*/  IMAD R23, R23, 0x1000000, R26 ;  /* 0x0100000017177824 */ /* 0x000fc600078e021a */
[----:B------:R-:W5:Y:S01]  /*0450*/  LDG.E.U8 R26, desc[UR36][R12.64+0xb] ;  /* 0x00000b240c1a7981 */ /* 0x000f62000c1e1100 */
[----:B------:R-:W-:-:S03]  /*0460*/  IMAD R25, R0, 0x100, R6 ;  /* 0x0000010000197824 */ /* 0x000fc600078e0206 */
[----:B------:R-:W0:Y:S01]  /*0470*/  LDG.E.U8 R0, desc[UR36][R10.64+0xd] ;  /* 0x00000d240a007981 */ /* 0x000e22000c1e1100 */
[----:B------:R-:W-:Y:S02]  /*0480*/  IMAD R3, R21, 0x100, R3 ;  /* 0x0000010015037824 */ /* 0x000fe400078e0203 */
[----:B------:R-:W-:Y:S02]  /*0490*/  IMAD R21, R7, 0x100, R8 ;  /* 0x0000010007157824 */ /* 0x000fe400078e0208 */
[----:B------:R-:W2:Y:S01]  /*04a0*/  LDG.E.U8 R8, desc[UR36][R12.64+0x7] ;  /* 0x000007240c087981 */ /* 0x000ea2000c1e1100 */
[----:B------:R-:W-:-:S06]  /*04b0*/  IMAD.X R19, RZ, RZ, UR5, P1 ;  /* 0x00000005ff137e24 */ /* 0x000fcc00088e06ff */
[----:B------:R-:W2:Y:S01]  /*04c0*/  LDG.E.U8.CONSTANT R19, desc[UR36][R18.64] ;  /* 0x0000002412137981 */ /* 0x000ea2000c1e9100 */
[----:B------:R-:W-:-:S04]  /*04d0*/  SHF.R.U32.HI R6, RZ, 0x4, R2 ;  /* 0x00000004ff067819 */ /* 0x000fc80000011602 */
[----:B------:R-:W-:-:S04]  /*04e0*/  LOP3.LUT R6, R6, 0xf, RZ, 0xc0, !PT ;  /* 0x0000000f06067812 */ /* 0x000fc800078ec0ff */
[----:B------:R-:W-:Y:S01]  /*04f0*/  IADD3 R6, P0, PT, R6, UR4, RZ ;  /* 0x0000000406067c10 */ /* 0x000fe2000ff1e0ff */
[----:B------:R-:W-:Y:S01]  /*0500*/  IMAD R24, R24, 0x100, R5 ;  /* 0x0000010018187824 */ /* 0x000fe200078e0205 */
[----:B------:R-:W2:Y:S03]  /*0510*/  LDG.E.U8 R18, desc[UR36][R10.64+0xe] ;  /* 0x00000e240a127981 */ /* 0x000ea6000c1e1100 */
[----:B------:R-:W-:-:S05]  /*0520*/  IMAD.X R7, RZ, RZ, UR5, P0 ;  /* 0x00000005ff077e24 */ /* 0x000fca00080e06ff */
[----:B------:R-:W2:Y:S04]  /*0530*/  LDG.E.U8.CONSTANT R6, desc[UR36][R6.64] ;  /* 0x0000002406067981 */ /* 0x000ea8000c1e9100 */
[----:B------:R-:W2:Y:S04]  /*0540*/  LDG.E.U8 R10, desc[UR36][R12.64+0x1c] ;  /* 0x00001c240c0a7981 */ /* 0x000ea8000c1e1100 */
[----:B------:R-:W2:Y:S04]  /*0550*/  LDG.E.U8 R11, desc[UR36][R12.64+0x1f] ;  /* 0x00001f240c0b7981 */ /* 0x000ea8000c1e1100 */
[----:B------:R-:W2:Y:S01]  /*0560*/  LDG.E.U8 R7, desc[UR36][R12.64+0x18] ;  /* 0x000018240c077981 */ /* 0x000ea2000c1e1100 */
[----:B------:R-:W-:-:S03]  /*0570*/  IMAD R27, R27, 0x10000, R24 ;  /* 0x000100001b1b7824 */ /* 0x000fc600078e0218 */
[----:B------:R-:W2:Y:S01]  /*0580*/  LDG.E.U8 R24, desc[UR36][R12.64+0x17] ;  /* 0x000017240c187981 */ /* 0x000ea2000c1e1100 */
[----:B------:R-:W-:Y:S02]  /*0590*/  IMAD R28, R28, 0x1000000, R27 ;  /* 0x010000001c1c7824 */ /* 0x000fe400078e021b */
[----:B---3--:R-:W-:Y:S01]  /*05a0*/  IMAD R21, R4, 0x10000, R21 ;  /* 0x0001000004157824 */ /* 0x008fe200078e0215 */
[----:B------:R-:W-:-:S04]  /*05b0*/  LOP3.LUT R4, R2, 0xf, RZ, 0xc0, !PT ;  /* 0x0000000f02047812 */ /* 0x000fc800078ec0ff */
[----:B------:R-:W-:-:S05]  /*05c0*/  IADD3 R4, P0, PT, R4, UR4, RZ ;  /* 0x0000000404047c10 */ /* 0x000fca000ff1e0ff */
[----:B------:R-:W-:Y:S01]  /*05d0*/  IMAD.X R5, RZ, RZ, UR5, P0 ;  /* 0x00000005ff057e24 */ /* 0x000fe200080e06ff */
[----:B------:R-:W1:Y:S04]  /*05e0*/  LDCU.64 UR4, c[0x4][0x8] ;  /* 0x01000100ff0477ac */ /* 0x000e680008000a00 */
[----:B------:R-:W3:Y:S01]  /*05f0*/  LDG.E.U8.CONSTANT R4, desc[UR36][R4.64] ;  /* 0x0000002404047981 */ /* 0x000ee2000c1e9100 */
[----:B----4-:R-:W-:Y:S02]  /*0600*/  IMAD R25, R20, 0x10000, R25 ;  /* 0x0001000014197824 */ /* 0x010fe400078e0219 */
[----:B0-----:R-:W-:Y:S01]  /*0610*/  IMAD R15, R0, 0x100, R15 ;  /* 0x00000100000f7824 */ /* 0x001fe200078e020f */
[----:B------:R-:W4:Y:S01]  /*0620*/  LDG.E.U8 R20, desc[UR36][R12.64+0x1b] ;  /* 0x00001b240c147981 */ /* 0x000f22000c1e1100 */
[----:B-----5:R-:W-:-:S03]  /*0630*/  IMAD R26, R26, 0x1000000, R25 ;  /* 0x010000001a1a7824 */ /* 0x020fc600078e0219 */
[----:B------:R-:W5:Y:S04]  /*0640*/  LDG.E.U8 R25, desc[UR36][R12.64+0xf] ;  /* 0x00000f240c197981 */ /* 0x000f68000c1e1100 */
[----:B------:R-:W4:Y:S01]  /*0650*/  LDG.E.U8 R0, desc[UR36][R12.64+0x16] ;  /* 0x000016240c007981 */ /* 0x000f22000c1e1100 */
[----:B--2---:R-:W-:-:S03]  /*0660*/  IMAD R9, R9, 0x1000000, R22 ;  /* 0x0100000009097824 */ /* 0x004fc600078e0216 */
[----:B------:R-:W2:Y:S01]  /*0670*/  LDG.E.U8 R22, desc[UR36][R12.64+0x19] ;  /* 0x000019240c167981 */ /* 0x000ea2000c1e1100 */
[----:B------:R-:W-:-:S03]  /*0680*/  IMAD R8, R8, 0x1000000, R21 ;  /* 0x0100000008087824 */ /* 0x000fc600078e0215 */
[----:B------:R-:W2:Y:S01]  /*0690*/  LDG.E.U8 R21, desc[UR36][R12.64+0x1a] ;  /* 0x00001a240c157981 */ /* 0x000ea2000c1e1100 */
[----:B------:R-:W-:-:S03]  /*06a0*/  IMAD R27, R19, 0x100, R14 ;  /* 0x00000100131b7824 */ /* 0x000fc600078e020e */
[----:B------:R-:W2:Y:S04]  /*06b0*/  LDG.E.U8 R19, desc[UR36][R12.64+0x1d] ;  /* 0x00001d240c137981 */ /* 0x000ea8000c1e1100 */
[----:B------:R0:W2:Y:S01]  /*06c0*/  LDG.E.U8 R14, desc[UR36][R12.64+0x1e] ;  /* 0x00001e240c0e7981 */ /* 0x0000a2000c1e1100 */
[----:B------:R-:W-:Y:S02]  /*06d0*/  IMAD R29, R6, 0x10000, R27 ;  /* 0x00010000061d7824 */ /* 0x000fe400078e021b */
[----:B------:R-:W-:-:S05]  /*06e0*/  VIADD R27, R28, 0xd76aa477 ;  /* 0xd76aa4771c1b7836 */ /* 0x000fca0000000000 */
[----:B------:R-:W-:Y:S01]  /*06f0*/  SHF.L.W.U32.HI R27, R27, 0x7, R27 ;  /* 0x000000071b1b7819 */ /* 0x000fe20000010e1b */
[----:B------:R-:W-:-:S04]  /*0700*/  IMAD R18, R18, 0x10000, R15 ;  /* 0x0001000012127824 */ /* 0x000fc800078e020f */
[C---:B------:R-:W-:Y:S02]  /*0710*/  VIADD R15, R27.reuse, 0xefcdab89 ;  /* 0xefcdab891b0f7836 */ /* 0x040fe40000000000 */
[----:B---3--:R-:W-:Y:S01]  /*0720*/  IMAD R6, R4, 0x1000000, R29 ;  /* 0x0100000004067824 */ /* 0x008fe200078e021d */
[----:B------:R-:W-:Y:S02]  /*0730*/  IADD3 R4, PT, PT, -R27, 0x10325476, RZ ;  /* 0x103254761b047810 */ /* 0x000fe40007ffe1ff */
[----:B------:R-:W-:-:S04]  /*0740*/  LOP3.LUT R29, R15, 0xefcdab89, RZ, 0xc0, !PT ;  /* 0xefcdab890f1d7812 */ /* 0x000fc800078ec0ff */
[----:B------:R-:W-:-:S04]  /*0750*/  LOP3.LUT R29, R29, 0x98badcfe, R4, 0xf8, !PT ;  /* 0x98badcfe1d1d7812 */ /* 0x000fc800078ef804 */
[----:B0-----:R-:W-:-:S04]  /*0760*/  IADD3 R12, PT, PT, R6, -0x705f434, R29 ;  /* 0xf8fa0bcc060c7810 */ /* 0x001fc80007ffe01d */
[----:B------:R-:W-:-:S04]  /*0770*/  LEA.HI R13, R12, R15, R12, 0xc ;  /* 0x0000000f0c0d7211 */ /* 0x000fc800078f600c */
[----:B------:R-:W-:-:S04]  /*0780*/  LOP3.LUT R4, R13, 0xefcdab89, R15, 0xac, !PT ;  /* 0xefcdab890d047812 */ /* 0x000fc800078eac0f */
[----:B------:R-:W-:-:S04]  /*0790*/  IADD3 R4, PT, PT, R9, -0x4324b227, R4 ;  /* 0xbcdb4dd909047810 */ /* 0x000fc80007ffe004 */
[----:B------:R-:W-:-:S04]  /*07a0*/  LEA.HI R5, R4, R13, R4, 0x11 ;  /* 0x0000000d04057211 */ /* 0x000fc800078f8804 */
[----:B------:R-:W-:-:S04]  /*07b0*/  LOP3.LUT R15, R15, R5, R13, 0xb8, !PT ;  /* 0x000000050f0f7212 */ /* 0x000fc800078eb80d */
[----:B------:R-:W-:-:S04]  /*07c0*/  IADD3 R4, PT, PT, R8, -0x4e748589, R15 ;  /* 0xb18b7a7708047810 */ /* 0x000fc80007ffe00f */
[----:B------:R-:W-:-:S04]  /*07d0*/  LEA.HI R4, R4, R5, R4, 0x16 ;  /* 0x0000000504047211 */ /* 0x000fc800078fb004 */
[----:B------:R-:W-:-:S04]  /*07e0*/  LOP3.LUT R12, R13, R4, R5, 0xb8, !PT ;  /* 0x000000040d0c7212 */ /* 0x000fc800078eb805 */
[----:B------:R-:W-:-:S05]  /*07f0*/  IADD3 R12, PT, PT, R12, R27, R26 ;  /* 0x0000001b0c0c7210 */ /* 0x000fca0007ffe01a */
[----:B------:R-:W-:Y:S02]  /*0800*/  VIADD R15, R12, 0xe549bb38 ;  /* 0xe549bb380c0f7836 */ /* 0x000fe40000000000 */
[----:B-----5:R-:W-:-:S03]  /*0810*/  IMAD R25, R25, 0x1000000, R18 ;  /* 0x0100000019197824 */ /* 0x020fc600078e0212 */
[----:B------:R-:W-:-:S04]  /*0820*/  LEA.HI R12, R15, R4, R15, 0x7 ;  /* 0x000000040f0c7211 */ /* 0x000fc800078f380f */
[----:B------:R-:W-:-:S04]  /*0830*/  LOP3.LUT R18, R5, R12, R4, 0xb8, !PT ;  /* 0x0000000c05127212 */ /* 0x000fc800078eb804 */
[----:B------:R-:W-:-:S05]  /*0840*/  IADD3 R18, PT, PT, R18, R25, R13 ;  /* 0x0000001912127210 */ /* 0x000fca0007ffe00d */
[----:B------:R-:W-:-:S05]  /*0850*/  VIADD R13, R18, 0x4787c62a ;  /* 0x4787c62a120d7836 */ /* 0x000fca0000000000 */
[----:B------:R-:W-:-:S04]  /*0860*/  LEA.HI R13, R13, R12, R13, 0xc ;  /* 0x0000000c0d0d7211 */ /* 0x000fc800078f600d */
[----:B------:R-:W-:-:S04]  /*0870*/  LOP3.LUT R18, R4, R13, R12, 0xb8, !PT ;  /* 0x0000000d04127212 */ /* 0x000fc800078eb80c */
[----:B------:R-:W-:Y:S01]  /*0880*/  IADD3 R18, PT, PT, R18, R23, R5 ;  /* 0x0000001712127210 */ /* 0x000fe20007ffe005 */
[----:B----4-:R-:W-:-:S04]  /*0890*/  IMAD R3, R0, 0x10000, R3 ;  /* 0x0001000000037824 */ /* 0x010fc800078e0203 */
[----:B------:R-:W-:Y:S02]  /*08a0*/  VIADD R18, R18, 0xa8304613 ;  /* 0xa830461312127836 */ /* 0x000fe40000000000 */
[----:B------:R-:W-:-:S03]  /*08b0*/  IMAD R3, R24, 0x1000000, R3 ;  /* 0x0100000018037824 */ /* 0x000fc600078e0203 */
[----:B------:R-:W-:-:S04]  /*08c0*/  LEA.HI R18, R18, R13, R18, 0x11 ;  /* 0x0000000d12127211 */ /* 0x000fc800078f8812 */
[----:B------:R-:W-:-:S04]  /*08d0*/  LOP3.LUT R0, R12, R18, R13, 0xb8, !PT ;  /* 0x000000120c007212 */ /* 0x000fc800078eb80d */
[----:B------:R-:W-:Y:S01]  /*08e0*/  IADD3 R0, PT, PT, R0, R3, R4 ;  /* 0x0000000300007210 */ /* 0x000fe20007ffe004 */
[----:B--2---:R-:W-:-:S04]  /*08f0*/  IMAD R22, R22, 0x100, R7 ;  /* 0x0000010016167824 */ /* 0x004fc800078e0207 */
[----:B------:R-:W-:Y:S02]  /*0900*/  VIADD R7, R0, 0xfd469501 ;  /* 0xfd46950100077836 */ /* 0x000fe40000000000 */
[----:B------:R-:W-:-:S03]  /*0910*/  IMAD R5, R21, 0x10000, R22 ;  /* 0x0001000015057824 */ /* 0x000fc600078e0216 */
[----:B------:R-:W-:Y:S01]  /*0920*/  LEA.HI R7, R7, R18, R7, 0x16 ;  /* 0x0000001207077211 */ /* 0x000fe200078fb007 */
[----:B------:R-:W-:-:S03]  /*0930*/  IMAD R5, R20, 0x1000000, R5 ;  /* 0x0100000014057824 */ /* 0x000fc600078e0205 */
[----:B------:R-:W-:-:S04]  /*0940*/  LOP3.LUT R0, R13, R7, R18, 0xb8, !PT ;  /* 0x000000070d007212 */ /* 0x000fc800078eb812 */
[----:B------:R-:W-:Y:S01]  /*0950*/  IADD3 R0, PT, PT, R0, R5, R12 ;  /* 0x0000000500007210 */ /* 0x000fe20007ffe00c */
[----:B------:R-:W-:-:S04]  /*0960*/  IMAD R19, R19, 0x100, R10 ;  /* 0x0000010013137824 */ /* 0x000fc800078e020a */
[----:B------:R-:W-:Y:S02]  /*0970*/  VIADD R4, R0, 0x698098d8 ;  /* 0x698098d800047836 */ /* 0x000fe40000000000 */
[----:B------:R-:W-:-:S03]  /*0980*/  IMAD R0, R14, 0x10000, R19 ;  /* 0x000100000e007824 */ /* 0x000fc600078e0213 */
[----:B------:R-:W-:Y:S01]  /*0990*/  LEA.HI R4, R4, R7, R4, 0x7 ;  /* 0x0000000704047211 */ /* 0x000fe200078f3804 */
[----:B------:R-:W-:-:S03]  /*09a0*/  IMAD R0, R11, 0x1000000, R0 ;  /* 0x010000000b007824 */ /* 0x000fc600078e0200 */
[----:B------:R-:W-:-:S04]  /*09b0*/  LOP3.LUT R10, R18, R4, R7, 0xb8, !PT ;  /* 0x00000004120a7212 */ /* 0x000fc800078eb807 */
[----:B------:R-:W-:-:S05]  /*09c0*/  IADD3 R10, PT, PT, R10, R0, R13 ;  /* 0x000000000a0a7210 */ /* 0x000fca0007ffe00d */
[----:B------:R-:W-:-:S05]  /*09d0*/  VIADD R11, R10, 0x8b44f7af ;  /* 0x8b44f7af0a0b7836 */ /* 0x000fca0000000000 */
[----:B------:R-:W-:-:S04]  /*09e0*/  LEA.HI R11, R11, R4, R11, 0xc ;  /* 0x000000040b0b7211 */ /* 0x000fc800078f600b */
[----:B------:R-:W-:-:S04]  /*09f0*/  LOP3.LUT R13, R7, R11, R4, 0xb8, !PT ;  /* 0x0000000b070d7212 */ /* 0x000fc800078eb804 */
[----:B------:R-:W-:-:S04]  /*0a00*/  IADD3 R18, PT, PT, R18, -0xa3cf, R13 ;  /* 0xffff5c3112127810 */ /* 0x000fc80007ffe00d */
[----:B------:R-:W-:-:S04]  /*0a10*/  LEA.HI R18, R18, R11, R18, 0x11 ;  /* 0x0000000b12127211 */ /* 0x000fc800078f8812 */
[----:B------:R-:W-:-:S04]  /*0a20*/  LOP3.LUT R10, R4, R18, R11, 0xb8, !PT ;  /* 0x00000012040a7212 */ /* 0x000fc800078eb80b */
[----:B------:R-:W-:-:S04]  /*0a30*/  IADD3 R7, PT, PT, R7, -0x76a32842, R10 ;  /* 0x895cd7be07077810 */ /* 0x000fc80007ffe00a */
[----:B------:R-:W-:-:S04]  /*0a40*/  LEA.HI R7, R7, R18, R7, 0x16 ;  /* 0x0000001207077211 */ /* 0x000fc800078fb007 */
[----:B------:R-:W-:-:S04]  /*0a50*/  LOP3.LUT R13, R11, R7, R18, 0xb8, !PT ;  /* 0x000000070b0d7212 */ /* 0x000fc800078eb812 */
[----:B------:R-:W-:-:S04]  /*0a60*/  IADD3 R4, PT, PT, R4, 0x6b901122, R13 ;  /* 0x6b90112204047810 */ /* 0x000fc80007ffe00d */
        /* <DEDUP_REMOVED lines=11> */
[----:B------:R-:W-:-:S05]  /*0b20*/  IADD3 R13, PT, PT, R13, R6, R4 ;  /* 0x000000060d0d7210 */ /* 0x000fca0007ffe004 */
[----:B------:R-:W-:-:S05]  /*0b30*/  VIADD R4, R13, 0xf61e2562 ;  /* 0xf61e25620d047836 */ /* 0x000fca0000000000 */
[----:B------:R-:W-:-:S04]  /*0b40*/  LEA.HI R4, R4, R7, R4, 0x5 ;  /* 0x0000000704047211 */ /* 0x000fc800078f2804 */
[----:B------:R-:W-:-:S04]  /*0b50*/  LOP3.LUT R10, R7, R18, R4, 0xb8, !PT ;  /* 0x00000012070a7212 */ /* 0x000fc800078eb804 */
[----:B------:R-:W-:-:S05]  /*0b60*/  IADD3 R10, PT, PT, R10, R23, R11 ;  /* 0x000000170a0a7210 */ /* 0x000fca0007ffe00b */
[----:B------:R-:W-:-:S05]  /*0b70*/  VIADD R11, R10, 0xc040b340 ;  /* 0xc040b3400a0b7836 */ /* 0x000fca0000000000 */
        /* <DEDUP_REMOVED lines=155> */
[----:B------:R-:W-:-:S05]  /*1530*/  LEA.HI R8, R8, R15, R8, 0x6 ;  /* 0x0000000f08087211 */ /* 0x000fca00078f3008 */
[----:B------:R-:W-:-:S05]  /*1540*/  VIADD R14, R8, 0x67452301 ;  /* 0x67452301080e7836 */ /* 0x000fca0000000000 */
[----:B------:R-:W-:Y:S02]  /*1550*/  SHF.R.U32.HI R3, RZ, 0x18, R14 ;  /* 0x00000018ff037819 */ /* 0x000fe4000001160e */
[----:B-1----:R-:W-:Y:S02]  /*1560*/  LEA.HI R18, P0, R14, UR4, RZ, 0x4 ;  /* 0x000000040e127c11 */ /* 0x002fe4000f8120ff */
[----:B------:R-:W-:-:S03]  /*1570*/  LOP3.LUT R3, R3, 0xf, RZ, 0xc0, !PT ;  /* 0x0000000f03037812 */ /* 0x000fc600078ec0ff */
[----:B------:R-:W-:Y:S01]  /*1580*/  IMAD.X R19, RZ, RZ, UR5, P0 ;  /* 0x00000005ff137e24 */ /* 0x000fe200080e06ff */
[----:B------:R-:W-:Y:S02]  /*1590*/  IADD3 R6, P0, PT, R3, UR4, RZ ;  /* 0x0000000403067c10 */ /* 0x000fe4000ff1e0ff */
[--C-:B------:R-:W-:Y:S02]  /*15a0*/  SHF.R.U32.HI R3, RZ, 0x14, R14.reuse ;  /* 0x00000014ff037819 */ /* 0x100fe4000001160e */
[----:B------:R-:W-:Y:S01]  /*15b0*/  SHF.R.U32.HI R4, RZ, 0xc, R14 ;  /* 0x0000000cff047819 */ /* 0x000fe2000001160e */
[----:B------:R0:W2:Y:S01]  /*15c0*/  LDG.E.U8.CONSTANT R18, desc[UR36][R18.64] ;  /* 0x0000002412127981 */ /* 0x0000a2000c1e9100 */
[----:B------:R-:W-:Y:S01]  /*15d0*/  LOP3.LUT R3, R3, 0xf, RZ, 0xc0, !PT ;  /* 0x0000000f03037812 */ /* 0x000fe200078ec0ff */
[----:B------:R-:W-:-:S03]  /*15e0*/  IMAD.X R7, RZ, RZ, UR5, P0 ;  /* 0x00000005ff077e24 */ /* 0x000fc600080e06ff */
[----:B------:R-:W-:Y:S02]  /*15f0*/  IADD3 R10, P0, PT, R3, UR4, RZ ;  /* 0x00000004030a7c10 */ /* 0x000fe4000ff1e0ff */
[----:B------:R-:W-:Y:S01]  /*1600*/  SHF.R.U32.HI R3, RZ, 0x10, R14 ;  /* 0x00000010ff037819 */ /* 0x000fe2000001160e */
[----:B------:R1:W3:Y:S03]  /*1610*/  LDG.E.U8.CONSTANT R13, desc[UR36][R6.64] ;  /* 0x00000024060d7981 */ /* 0x0002e6000c1e9100 */
[----:B------:R-:W-:Y:S01]  /*1620*/  LOP3.LUT R3, R3, 0xf, RZ, 0xc0, !PT ;  /* 0x0000000f03037812 */ /* 0x000fe200078ec0ff */
[----:B------:R-:W-:Y:S01]  /*1630*/  IMAD.X R11, RZ, RZ, UR5, P0 ;  /* 0x00000005ff0b7e24 */ /* 0x000fe200080e06ff */
[----:B------:R-:W-:Y:S02]  /*1640*/  LOP3.LUT R4, R4, 0xf, RZ, 0xc0, !PT ;  /* 0x0000000f04047812 */ /* 0x000fe400078ec0ff */
[----:B------:R-:W-:-:S02]  /*1650*/  IADD3 R24, P0, PT, R3, UR4, RZ ;  /* 0x0000000403187c10 */ /* 0x000fc4000ff1e0ff */
[----:B------:R-:W4:Y:S03]  /*1660*/  LDG.E.U8.CONSTANT R12, desc[UR36][R10.64] ;  /* 0x000000240a0c7981 */ /* 0x000f26000c1e9100 */
[----:B------:R-:W-:Y:S01]  /*1670*/  IMAD.X R25, RZ, RZ, UR5, P0 ;  /* 0x00000005ff197e24 */ /* 0x000fe200080e06ff */
[----:B------:R-:W-:Y:S02]  /*1680*/  IADD3 R22, P0, PT, R4, UR4, RZ ;  /* 0x0000000404167c10 */ /* 0x000fe4000ff1e0ff */
[--C-:B------:R-:W-:Y:S02]  /*1690*/  SHF.R.U32.HI R4, RZ, 0x8, R14.reuse ;  /* 0x00000008ff047819 */ /* 0x100fe4000001160e */
[----:B0-----:R-:W-:Y:S01]  /*16a0*/  SHF.R.U32.HI R19, RZ, 0x4, R14 ;  /* 0x00000004ff137819 */ /* 0x001fe2000001160e */
[----:B------:R-:W5:Y:S01]  /*16b0*/  LDG.E.U8.CONSTANT R3, desc[UR36][R24.64] ;  /* 0x0000002418037981 */ /* 0x000f62000c1e9100 */
[----:B------:R-:W-:Y:S01]  /*16c0*/  LOP3.LUT R4, R4, 0xf, RZ, 0xc0, !PT ;  /* 0x0000000f04047812 */ /* 0x000fe200078ec0ff */
[----:B------:R-:W-:-:S03]  /*16d0*/  IMAD.X R23, RZ, RZ, UR5, P0 ;  /* 0x00000005ff177e24 */ /* 0x000fc600080e06ff */
[----:B-1----:R-:W-:Y:S02]  /*16e0*/  IADD3 R6, P0, PT, R4, UR4, RZ ;  /* 0x0000000404067c10 */ /* 0x002fe4000ff1e0ff */
[-C--:B------:R-:W-:Y:S01]  /*16f0*/  LOP3.LUT R4, R15, R8.reuse, R20, 0x2d, !PT ;  /* 0x000000080f047212 */ /* 0x080fe200078e2d14 */
[----:B------:R0:W5:Y:S03]  /*1700*/  LDG.E.U8.CONSTANT R11, desc[UR36][R22.64] ;  /* 0x00000024160b7981 */ /* 0x000166000c1e9100 */
[----:B------:R-:W-:Y:S02]  /*1710*/  IADD3 R5, PT, PT, R5, -0x42c50dcb, R4 ;  /* 0xbd3af23505057810 */ /* 0x000fe40007ffe004 */
[----:B------:R-:W-:Y:S02]  /*1720*/  LOP3.LUT R19, R19, 0xf, RZ, 0xc0, !PT ;  /* 0x0000000f13137812 */ /* 0x000fe400078ec0ff */
[----:B------:R-:W-:Y:S01]  /*1730*/  LEA.HI R26, R5, R8, R5, 0xa ;  /* 0x00000008051a7211 */ /* 0x000fe200078f5005 */
[----:B------:R-:W-:Y:S01]  /*1740*/  IMAD.X R7, RZ, RZ, UR5, P0 ;  /* 0x00000005ff077e24 */ /* 0x000fe200080e06ff */
[----:B------:R-:W-:-:S02]  /*1750*/  IADD3 R4, P0, PT, R19, UR4, RZ ;  /* 0x0000000413047c10 */ /* 0x000fc4000ff1e0ff */
[----:B------:R-:W-:Y:S02]  /*1760*/  LOP3.LUT R19, R8, R26, R15, 0x2d, !PT ;  /* 0x0000001a08137212 */ /* 0x000fe400078e2d0f */
[----:B------:R-:W5:Y:S02]  /*1770*/  LDG.E.U8.CONSTANT R10, desc[UR36][R6.64] ;  /* 0x00000024060a7981 */ /* 0x000f64000c1e9100 */
[----:B------:R-:W-:-:S05]  /*1780*/  IADD3 R19, PT, PT, R19, R9, R20 ;  /* 0x0000000913137210 */ /* 0x000fca0007ffe014 */
[----:B------:R-:W-:-:S05]  /*1790*/  VIADD R19, R19, 0x2ad7d2bb ;  /* 0x2ad7d2bb13137836 */ /* 0x000fca0000000000 */
[----:B------:R-:W-:-:S04]  /*17a0*/  LEA.HI R27, R19, R26, R19, 0xf ;  /* 0x0000001a131b7211 */ /* 0x000fc800078f7813 */
[----:B------:R-:W-:Y:S01]  /*17b0*/  LOP3.LUT R8, R26, R27, R8, 0x2d, !PT ;  /* 0x0000001b1a087212 */ /* 0x000fe200078e2d08 */
[----:B------:R-:W-:-:S03]  /*17c0*/  IMAD.X R5, RZ, RZ, UR5, P0 ;  /* 0x00000005ff057e24 */ /* 0x000fc600080e06ff */
[----:B------:R-:W-:Y:S02]  /*17d0*/  IADD3 R8, PT, PT, R8, R0, R15 ;  /* 0x0000000008087210 */ /* 0x000fe40007ffe00f */
[----:B------:R-:W-:Y:S01]  /*17e0*/  LOP3.LUT R14, R14, 0xf, RZ, 0xc0, !PT ;  /* 0x0000000f0e0e7812 */ /* 0x000fe200078ec0ff */
[----:B------:R1:W5:Y:S02]  /*17f0*/  LDG.E.U8.CONSTANT R9, desc[UR36][R4.64] ;  /* 0x0000002404097981 */ /* 0x000364000c1e9100 */
[----:B------:R-:W-:Y:S01]  /*1800*/  VIADD R0, R8, 0xeb86d391 ;  /* 0xeb86d39108007836 */ /* 0x000fe20000000000 */
[----:B------:R-:W-:-:S04]  /*1810*/  IADD3 R14, P0, PT, R14, UR4, RZ ;  /* 0x000000040e0e7c10 */ /* 0x000fc8000ff1e0ff */
[----:B0-----:R-:W-:Y:S01]  /*1820*/  LEA.HI R23, R0, R27, R0, 0x15 ;  /* 0x0000001b00177211 */ /* 0x001fe200078fa800 */
[----:B------:R-:W-:-:S04]  /*1830*/  IMAD.X R15, RZ, RZ, UR5, P0 ;  /* 0x00000005ff0f7e24 */ /* 0x000fc800080e06ff */
[----:B------:R-:W-:Y:S01]  /*1840*/  VIADD R23, R23, 0xefcdab89 ;  /* 0xefcdab8917177836 */ /* 0x000fe20000000000 */
[----:B------:R0:W5:Y:S04]  /*1850*/  LDG.E.U8.CONSTANT R8, desc[UR36][R14.64] ;  /* 0x000000240e087981 */ /* 0x000168000c1e9100 */
[----:B------:R-:W-:Y:S02]  /*1860*/  SHF.R.U32.HI R0, RZ, 0x18, R23 ;  /* 0x00000018ff007819 */ /* 0x000fe40000011617 */
[----:B-1----:R-:W-:Y:S02]  /*1870*/  LEA.HI R4, P0, R23, UR4, RZ, 0x4 ;  /* 0x0000000417047c11 */ /* 0x002fe4000f8120ff */
[----:B------:R-:W-:-:S03]  /*1880*/  LOP3.LUT R0, R0, 0xf, RZ, 0xc0, !PT ;  /* 0x0000000f00007812 */ /* 0x000fc600078ec0ff */
[----:B------:R-:W-:Y:S01]  /*1890*/  IMAD.X R5, RZ, RZ, UR5, P0 ;  /* 0x00000005ff057e24 */ /* 0x000fe200080e06ff */
[----:B------:R-:W-:-:S04]  /*18a0*/  IADD3 R20, P0, PT, R0, UR4, RZ ;  /* 0x0000000400147c10 */ /* 0x000fc8000ff1e0ff */
[----:B------:R1:W5:Y:S01]  /*18b0*/  LDG.E.U8.CONSTANT R7, desc[UR36][R4.64] ;  /* 0x0000002404077981 */ /* 0x000362000c1e9100 */
[----:B------:R-:W-:-:S05]  /*18c0*/  IMAD.X R21, RZ, RZ, UR5, P0 ;  /* 0x00000005ff157e24 */ /* 0x000fca00080e06ff */
[----:B------:R-:W5:Y:S01]  /*18d0*/  LDG.E.U8.CONSTANT R6, desc[UR36][R20.64] ;  /* 0x0000002414067981 */ /* 0x000f62000c1e9100 */
[----:B------:R-:W-:-:S05]  /*18e0*/  VIADD R27, R27, 0x98badcfe ;  /* 0x98badcfe1b1b7836 */ /* 0x000fca0000000000 */
[--C-:B------:R-:W-:Y:S02]  /*18f0*/  SHF.R.U32.HI R0, RZ, 0x18, R27.reuse ;  /* 0x00000018ff007819 */ /* 0x100fe4000001161b */
[----:B0-----:R-:W-:Y:S02]  /*1900*/  SHF.R.U32.HI R14, RZ, 0x14, R27 ;  /* 0x00000014ff0e7819 */ /* 0x001fe4000001161b */
[----:B------:R-:W-:Y:S02]  /*1910*/  LOP3.LUT R0, R0, 0xf, RZ, 0xc0, !PT ;  /* 0x0000000f00007812 */ /* 0x000fe400078ec0ff */
[----:B------:R-:W-:Y:S02]  /*1920*/  LEA.HI R28, P1, R27, UR4, RZ, 0x4 ;  /* 0x000000041b1c7c11 */ /* 0x000fe4000f8320ff */
[----:B------:R-:W-:Y:S02]  /*1930*/  LOP3.LUT R15, R14, 0xf, RZ, 0xc0, !PT ;  /* 0x0000000f0e0f7812 */ /* 0x000fe400078ec0ff */
[----:B------:R-:W-:Y:S01]  /*1940*/  IADD3 R14, P0, PT, R0, UR4, RZ ;  /* 0x00000004000e7c10 */ /* 0x000fe2000ff1e0ff */
[----:B------:R-:W-:Y:S01]  /*1950*/  IMAD.X R29, RZ, RZ, UR5, P1 ;  /* 0x00000005ff1d7e24 */ /* 0x000fe200088e06ff */
[----:B------:R-:W-:-:S02]  /*1960*/  SHF.R.U32.HI R0, RZ, 0x14, R23 ;  /* 0x00000014ff007819 */ /* 0x000fc40000011617 */
[----:B-1----:R-:W-:Y:S01]  /*1970*/  IADD3 R4, P1, PT, R15, UR4, RZ ;  /* 0x000000040f047c10 */ /* 0x002fe2000ff3e0ff */
[----:B------:R-:W-:Y:S01]  /*1980*/  IMAD.X R15, RZ, RZ, UR5, P0 ;  /* 0x00000005ff0f7e24 */ /* 0x000fe200080e06ff */
[----:B------:R-:W-:Y:S01]  /*1990*/  LOP3.LUT R24, R23, 0xf, RZ, 0xc0, !PT ;  /* 0x0000000f17187812 */ /* 0x000fe200078ec0ff */
[----:B------:R-:W5:Y:S01]  /*19a0*/  LDG.E.U8.CONSTANT R21, desc[UR36][R28.64] ;  /* 0x000000241c157981 */ /* 0x000f62000c1e9100 */
[----:B------:R-:W-:Y:S01]  /*19b0*/  LOP3.LUT R0, R0, 0xf, RZ, 0xc0, !PT ;  /* 0x0000000f00007812 */ /* 0x000fe200078ec0ff */
[----:B------:R-:W-:Y:S01]  /*19c0*/  IMAD.X R5, RZ, RZ, UR5, P1 ;  /* 0x00000005ff057e24 */ /* 0x000fe200088e06ff */
[----:B------:R-:W-:Y:S01]  /*19d0*/  SHF.R.U32.HI R19, RZ, 0x10, R23 ;  /* 0x00000010ff137819 */ /* 0x000fe20000011617 */
[----:B------:R0:W5:Y:S01]  /*19e0*/  LDG.E.U8.CONSTANT R20, desc[UR36][R14.64] ;  /* 0x000000240e147981 */ /* 0x000162000c1e9100 */
[----:B------:R-:W-:Y:S02]  /*19f0*/  IADD3 R24, P1, PT, R24, UR4, RZ ;  /* 0x0000000418187c10 */ /* 0x000fe4000ff3e0ff */
[----:B------:R-:W-:-:S02]  /*1a00*/  LOP3.LUT R22, R19, 0xf, RZ, 0xc0, !PT ;  /* 0x0000000f13167812 */ /* 0x000fc400078ec0ff */
[----:B------:R1:W5:Y:S01]  /*1a10*/  LDG.E.U8.CONSTANT R19, desc[UR36][R4.64] ;  /* 0x0000002404137981 */ /* 0x000362000c1e9100 */
[----:B0-----:R-:W-:Y:S02]  /*1a20*/  IADD3 R14, P0, PT, R0, UR4, RZ ;  /* 0x00000004000e7c10 */ /* 0x001fe4000ff1e0ff */
[--C-:B------:R-:W-:Y:S01]  /*1a30*/  SHF.R.U32.HI R0, RZ, 0xc, R23.reuse ;  /* 0x0000000cff007819 */ /* 0x100fe20000011617 */
[----:B------:R-:W-:Y:S02]  /*1a40*/  IMAD.X R25, RZ, RZ, UR5, P1 ;  /* 0x00000005ff197e24 */ /* 0x000fe400088e06ff */
[----:B------:R-:W-:Y:S01]  /*1a50*/  IMAD.X R15, RZ, RZ, UR5, P0 ;  /* 0x00000005ff0f7e24 */ /* 0x000fe200080e06ff */
[----:B-1----:R-:W-:Y:S02]  /*1a60*/  IADD3 R4, P1, PT, R22, UR4, RZ ;  /* 0x0000000416047c10 */ /* 0x002fe4000ff3e0ff */
[----:B------:R-:W-:Y:S01]  /*1a70*/  LOP3.LUT R28, R0, 0xf, RZ, 0xc0, !PT ;  /* 0x0000000f001c7812 */ /* 0x000fe200078ec0ff */
[----:B------:R-:W5:Y:S01]  /*1a80*/  LDG.E.U8.CONSTANT R22, desc[UR36][R24.64] ;  /* 0x0000002418167981 */ /* 0x000f62000c1e9100 */
[----:B------:R-:W-:Y:S01]  /*1a90*/  SHF.R.U32.HI R29, RZ, 0x8, R23 ;  /* 0x00000008ff1d7819 */ /* 0x000fe20000011617 */
[----:B------:R-:W-:-:S02]  /*1aa0*/  IMAD.X R5, RZ, RZ, UR5, P1 ;  /* 0x00000005ff057e24 */ /* 0x000fc400088e06ff */
[----:B------:R0:W5:Y:S01]  /*1ab0*/  LDG.E.U8.CONSTANT R0, desc[UR36][R14.64] ;  /* 0x000000240e007981 */ /* 0x000162000c1e9100 */
[----:B------:R-:W-:-:S03]  /*1ac0*/  LOP3.LUT R29, R29, 0xf, RZ, 0xc0, !PT ;  /* 0x0000000f1d1d7812 */ /* 0x000fc600078ec0ff */
[----:B------:R1:W5:Y:S01]  /*1ad0*/  LDG.E.U8.CONSTANT R25, desc[UR36][R4.64] ;  /* 0x0000002404197981 */ /* 0x000362000c1e9100 */
[----:B0-----:R-:W-:-:S05]  /*1ae0*/  IADD3 R14, P0, PT, R28, UR4, RZ ;  /* 0x000000041c0e7c10 */ /* 0x001fca000ff1e0ff */
[----:B------:R-:W-:Y:S01]  /*1af0*/  IMAD.X R15, RZ, RZ, UR5, P0 ;  /* 0x00000005ff0f7e24 */ /* 0x000fe200080e06ff */
[----:B-1----:R-:W-:Y:S02]  /*1b00*/  IADD3 R4, P0, PT, R29, UR4, RZ ;  /* 0x000000041d047c10 */ /* 0x002fe4000ff1e0ff */
[----:B------:R-:W-:Y:S02]  /*1b10*/  SHF.R.U32.HI R23, RZ, 0x4, R23 ;  /* 0x00000004ff177819 */ /* 0x000fe40000011617 */
[----:B------:R-:W5:Y:S01]  /*1b20*/  LDG.E.U8.CONSTANT R24, desc[UR36][R14.64] ;  /* 0x000000240e187981 */ /* 0x000f62000c1e9100 */
[----:B------:R-:W-:Y:S01]  /*1b30*/  IMAD.X R5, RZ, RZ, UR5, P0 ;  /* 0x00000005ff057e24 */ /* 0x000fe200080e06ff */
[----:B------:R-:W-:Y:S02]  /*1b40*/  LOP3.LUT R28, R23, 0xf, RZ, 0xc0, !PT ;  /* 0x0000000f171c7812 */ /* 0x000fe400078ec0ff */
[----:B------:R-:W-:Y:S02]  /*1b50*/  SHF.R.U32.HI R29, RZ, 0x10, R27 ;  /* 0x00000010ff1d7819 */ /* 0x000fe4000001161b */
[----:B------:R0:W5:Y:S02]  /*1b60*/  LDG.E.U8.CONSTANT R23, desc[UR36][R4.64] ;  /* 0x0000002404177981 */ /* 0x000164000c1e9100 */
[----:B------:R-:W-:-:S02]  /*1b70*/  LOP3.LUT R29, R29, 0xf, RZ, 0xc0, !PT ;  /* 0x0000000f1d1d7812 */ /* 0x000fc400078ec0ff */
[----:B0-----:R-:W-:-:S05]  /*1b80*/  IADD3 R4, P0, PT, R28, UR4, RZ ;  /* 0x000000041c047c10 */ /* 0x001fca000ff1e0ff */
[----:B------:R-:W-:Y:S01]  /*1b90*/  IMAD.X R5, RZ, RZ, UR5, P0 ;  /* 0x00000005ff057e24 */ /* 0x000fe200080e06ff */
[----:B------:R-:W-:Y:S02]  /*1ba0*/  IADD3 R14, P0, PT, R29, UR4, RZ ;  /* 0x000000041d0e7c10 */ /* 0x000fe4000ff1e0ff */
[----:B------:R-:W-:Y:S02]  /*1bb0*/  SHF.R.U32.HI R29, RZ, 0xc, R27 ;  /* 0x0000000cff1d7819 */ /* 0x000fe4000001161b */
[----:B------:R0:W5:Y:S02]  /*1bc0*/  LDG.E.U8.CONSTANT R28, desc[UR36][R4.64] ;  /* 0x00000024041c7981 */ /* 0x000164000c1e9100 */
[----:B------:R-:W-:Y:S01]  /*1bd0*/  LOP3.LUT R29, R29, 0xf, RZ, 0xc0, !PT ;  /* 0x0000000f1d1d7812 */ /* 0x000fe200078ec0ff */
[----:B------:R-:W-:-:S05]  /*1be0*/  IMAD.X R15, RZ, RZ, UR5, P0 ;  /* 0x00000005ff0f7e24 */ /* 0x000fca00080e06ff */
[----:B------:R-:W5:Y:S01]  /*1bf0*/  LDG.E.U8.CONSTANT R14, desc[UR36][R14.64] ;  /* 0x000000240e0e7981 */ /* 0x000f62000c1e9100 */
[----:B0-----:R-:W-:Y:S02]  /*1c00*/  IADD3 R4, P0, PT, R29, UR4, RZ ;  /* 0x000000041d047c10 */ /* 0x001fe4000ff1e0ff */
[----:B------:R-:W-:-:S03]  /*1c10*/  SHF.R.U32.HI R29, RZ, 0x8, R27 ;  /* 0x00000008ff1d7819 */ /* 0x000fc6000001161b */
[----:B------:R-:W-:Y:S01]  /*1c20*/  IMAD.X R5, RZ, RZ, UR5, P0 ;  /* 0x00000005ff057e24 */ /* 0x000fe200080e06ff */
[----:B------:R-:W-:-:S04]  /*1c30*/  LOP3.LUT R29, R29, 0xf, RZ, 0xc0, !PT ;  /* 0x0000000f1d1d7812 */ /* 0x000fc800078ec0ff */
[----:B------:R0:W5:Y:S02]  /*1c40*/  LDG.E.U8.CONSTANT R15, desc[UR36][R4.64] ;  /* 0x00000024040f7981 */ /* 0x000164000c1e9100 */
[----:B0-----:R-:W-:Y:S02]  /*1c50*/  IADD3 R4, P0, PT, R29, UR4, RZ ;  /* 0x000000041d047c10 */ /* 0x001fe4000ff1e0ff */
[----:B------:R-:W-:-:S03]  /*1c60*/  SHF.R.U32.HI R29, RZ, 0x4, R27 ;  /* 0x00000004ff1d7819 */ /* 0x000fc6000001161b */
[----:B------:R-:W-:Y:S01]  /*1c70*/  IMAD.X R5, RZ, RZ, UR5, P0 ;  /* 0x00000005ff057e24 */ /* 0x000fe200080e06ff */
[----:B------:R-:W-:Y:S02]  /*1c80*/  LOP3.LUT R29, R29, 0xf, RZ, 0xc0, !PT ;  /* 0x0000000f1d1d7812 */ /* 0x000fe400078ec0ff */
[----:B------:R-:W-:Y:S01]  /*1c90*/  LOP3.LUT R27, R27, 0xf, RZ, 0xc0, !PT ;  /* 0x0000000f1b1b7812 */ /* 0x000fe200078ec0ff */
[----:B------:R-:W-:Y:S01]  /*1ca0*/  VIADD R26, R26, 0x10325476 ;  /* 0x103254761a1a7836 */ /* 0x000fe20000000000 */
[----:B--2---:R0:W-:Y:S04]  /*1cb0*/  STL.U8 [R1], R18 ;  /* 0x0000001201007387 */ /* 0x0041e80000100000 */
[----:B0-----:R0:W2:Y:S02]  /*1cc0*/  LDG.E.U8.CONSTANT R18, desc[UR36][R4.64] ;  /* 0x0000002404127981 */ /* 0x0010a4000c1e9100 */
[----:B0-----:R-:W-:-:S02]  /*1cd0*/  IADD3 R4, P0, PT, R29, UR4, RZ ;  /* 0x000000041d047c10 */ /* 0x001fc4000ff1e0ff */
[----:B----4-:R0:W-:Y:S03]  /*1ce0*/  STL.U8 [R1+0x2], R12 ;  /* 0x0000020c01007387 */ /* 0x0101e60000100000 */
[----:B------:R-:W-:Y:S01]  /*1cf0*/  IMAD.X R5, RZ, RZ, UR5, P0 ;  /* 0x00000005ff057e24 */ /* 0x000fe200080e06ff */
[----:B---3--:R1:W-:Y:S01]  /*1d00*/  STL.U8 [R1+0x1], R13 ;  /* 0x0000010d01007387 */ /* 0x0083e20000100000 */
[----:B0-----:R-:W-:-:S03]  /*1d10*/  IADD3 R12, P0, PT, R27, UR4, RZ ;  /* 0x000000041b0c7c10 */ /* 0x001fc6000ff1e0ff */
[----:B------:R0:W3:Y:S02]  /*1d20*/  LDG.E.U8.CONSTANT R27, desc[UR36][R4.64] ;  /* 0x00000024041b7981 */ /* 0x0000e4000c1e9100 */
[----:B-1----:R-:W-:Y:S01]  /*1d30*/  IMAD.X R13, RZ, RZ, UR5, P0 ;  /* 0x00000005ff0d7e24 */ /* 0x002fe200080e06ff */
[----:B------:R-:W-:Y:S02]  /*1d40*/  SHF.R.U32.HI R29, RZ, 0x18, R26 ;  /* 0x00000018ff1d7819 */ /* 0x000fe4000001161a */
[----:B0-----:R-:W-:Y:S01]  /*1d50*/  LEA.HI R4, P0, R26, UR4, RZ, 0x4 ;  /* 0x000000041a047c11 */ /* 0x001fe2000f8120ff */
[----:B-----5:R0:W-:Y:S01]  /*1d60*/  STL.U8 [R1+0x3], R3 ;  /* 0x0000030301007387 */ /* 0x0201e20000100000 */
[----:B------:R-:W-:-:S03]  /*1d70*/  LOP3.LUT R29, R29, 0xf, RZ, 0xc0, !PT ;  /* 0x0000000f1d1d7812 */ /* 0x000fc600078ec0ff */
[----:B------:R-:W-:Y:S01]  /*1d80*/  IMAD.X R5, RZ, RZ, UR5, P0 ;  /* 0x00000005ff057e24 */ /* 0x000fe200080e06ff */
[----:B------:R1:W4:Y:S04]  /*1d90*/  LDG.E.U8.CONSTANT R12, desc[UR36][R12.64] ;  /* 0x000000240c0c7981 */ /* 0x000328000c1e9100 */
[----:B0-----:R0:W5:Y:S01]  /*1da0*/  LDG.E.U8.CONSTANT R3, desc[UR36][R4.64] ;  /* 0x0000002404037981 */ /* 0x001162000c1e9100 */
[----:B-1----:R-:W-:Y:S02]  /*1db0*/  SHF.R.U32.HI R13, RZ, 0x14, R26 ;  /* 0x00000014ff0d7819 */ /* 0x002fe4000001161a */
[----:B0-----:R-:W-:Y:S02]  /*1dc0*/  IADD3 R4, P0, PT, R29, UR4, RZ ;  /* 0x000000041d047c10 */ /* 0x001fe4000ff1e0ff */
[----:B------:R-:W-:-:S03]  /*1dd0*/  LOP3.LUT R13, R13, 0xf, RZ, 0xc0, !PT ;  /* 0x0000000f0d0d7812 */ /* 0x000fc600078ec0ff */
[----:B------:R-:W-:Y:S01]  /*1de0*/  IMAD.X R5, RZ, RZ, UR5, P0 ;  /* 0x00000005ff057e24 */ /* 0x000fe200080e06ff */
[----:B------:R0:W-:Y:S04]  /*1df0*/  STL.U8 [R1+0x4], R11 ;  /* 0x0000040b01007387 */ /* 0x0001e80000100000 */
[----:B0-----:R0:W5:Y:S02]  /*1e00*/  LDG.E.U8.CONSTANT R11, desc[UR36][R4.64] ;  /* 0x00000024040b7981 */ /* 0x001164000c1e9100 */
[----:B0-----:R-:W-:Y:S02]  /*1e10*/  IADD3 R4, P0, PT, R13, UR4, RZ ;  /* 0x000000040d047c10 */ /* 0x001fe4000ff1e0ff */
[----:B------:R-:W-:-:S03]  /*1e20*/  SHF.R.U32.HI R13, RZ, 0x10, R26 ;  /* 0x00000010ff0d7819 */ /* 0x000fc6000001161a */
[----:B------:R-:W-:Y:S01]  /*1e30*/  IMAD.X R5, RZ, RZ, UR5, P0 ;  /* 0x00000005ff057e24 */ /* 0x000fe200080e06ff */
[----:B------:R-:W-:Y:S01]  /*1e40*/  LOP3.LUT R13, R13, 0xf, RZ, 0xc0, !PT ;  /* 0x0000000f0d0d7812 */ /* 0x000fe200078ec0ff */
        /* <DEDUP_REMOVED lines=12> */
[----:B------:R0:W-:Y:S01]  /*1f10*/  STL.U8 [R1+0x7], R8 ;  /* 0x0000070801007387 */ /* 0x0001e20000100000 */
[----:B------:R-:W-:-:S03]  /*1f20*/  SHF.R.U32.HI R29, RZ, 0x4, R26 ;  /* 0x00000004ff1d7819 */ /* 0x000fc6000001161a */
[----:B0-----:R0:W5:Y:S01]  /*1f30*/  LDG.E.U8.CONSTANT R8, desc[UR36][R4.64] ;  /* 0x0000002404087981 */ /* 0x001162000c1e9100 */
[----:B------:R-:W-:Y:S02]  /*1f40*/  LOP3.LUT R29, R29, 0xf, RZ, 0xc0, !PT ;  /* 0x0000000f1d1d7812 */ /* 0x000fe400078ec0ff */
[----:B0-----:R-:W-:-:S05]  /*1f50*/  IADD3 R4, P0, PT, R13, UR4, RZ ;  /* 0x000000040d047c10 */ /* 0x001fca000ff1e0ff */
[----:B------:R-:W-:-:S05]  /*1f60*/  IMAD.X R5, RZ, RZ, UR5, P0 ;  /* 0x00000005ff057e24 */ /* 0x000fca00080e06ff */
[----:B------:R0:W5:Y:S01]  /*1f70*/  LDG.E.U8.CONSTANT R13, desc[UR36][R4.64] ;  /* 0x00000024040d7981 */ /* 0x000162000c1e9100 */
[----:B------:R-:W-:Y:S02]  /*1f80*/  LOP3.LUT R26, R26, 0xf, RZ, 0xc0, !PT ;  /* 0x0000000f1a1a7812 */ /* 0x000fe400078ec0ff */
[----:B0-----:R-:W-:Y:S01]  /*1f90*/  IADD3 R4, P0, PT, R29, UR4, RZ ;  /* 0x000000041d047c10 */ /* 0x001fe2000ff1e0ff */
[----:B------:R0:W-:Y:S04]  /*1fa0*/  STL.U8 [R1+0x9], R6 ;  /* 0x0000090601007387 */ /* 0x0001e80000100000 */
[----:B------:R-:W-:Y:S01]  /*1fb0*/  IMAD.X R5, RZ, RZ, UR5, P0 ;  /* 0x00000005ff057e24 */ /* 0x000fe200080e06ff */
[----:B0-----:R-:W-:-:S04]  /*1fc0*/  IADD3 R6, P0, PT, R26, UR4, RZ ;  /* 0x000000041a067c10 */ /* 0x001fc8000ff1e0ff */
[----:B------:R0:W5:Y:S04]  /*1fd0*/  LDG.E.U8.CONSTANT R26, desc[UR36][R4.64] ;  /* 0x00000024041a7981 */ /* 0x000168000c1e9100 */
[----:B------:R1:W-:Y:S02]  /*1fe0*/  STL.U8 [R1+0x8], R7 ;  /* 0x0000080701007387 */ /* 0x0003e40000100000 */
[----:B-1----:R-:W-:Y:S02]  /*1ff0*/  IMAD.X R7, RZ, RZ, UR5, P0 ;  /* 0x00000005ff077e24 */ /* 0x002fe400080e06ff */
[----:B------:R1:W-:Y:S01]  /*2000*/  STL.U8 [R1+0xa], R0 ;  /* 0x00000a0001007387 */ /* 0x0003e20000100000 */
[----:B------:R-:W0:Y:S03]  /*2010*/  LDCU.64 UR4, c[0x4][0x10] ;  /* 0x01000200ff0477ac */ /* 0x000e260008000a00 */
[----:B------:R5:W5:Y:S01]  /*2020*/  LDG.E.U8.CONSTANT R7, desc[UR36][R6.64] ;  /* 0x0000002406077981 */ /* 0x000b62000c1e9100 */
[----:B-1----:R-:W-:-:S03]  /*2030*/  MOV R0, 0x0 ;  /* 0x0000000000007802 */ /* 0x002fc60000000f00 */
[----:B------:R-:W-:Y:S04]  /*2040*/  STL.U8 [R1+0x13], R14 ;  /* 0x0000130e01007387 */ /* 0x000fe80000100000 */
[----:B------:R1:W-:Y:S04]  /*2050*/  STL.U8 [R1+0x14], R15 ;  /* 0x0000140f01007387 */ /* 0x0003e80000100000 */
[----:B------:R-:W-:Y:S04]  /*2060*/  STL.U8 [R1+0xb], R25 ;  /* 0x00000b1901007387 */ /* 0x000fe80000100000 */
[----:B------:R-:W-:Y:S01]  /*2070*/  STL.U8 [R1+0xc], R24 ;  /* 0x00000c1801007387 */ /* 0x000fe20000100000 */
[----:B-1----:R1:W1:Y:S03]  /*2080*/  LDC.64 R14, c[0x4][R0] ;  /* 0x01000000000e7b82 */ /* 0x0022660000000a00 */
[----:B------:R-:W-:Y:S04]  /*2090*/  STL.U8 [R1+0xd], R23 ;  /* 0x00000d1701007387 */ /* 0x000fe80000100000 */
[----:B------:R-:W-:Y:S04]  /*20a0*/  STL.U8 [R1+0xe], R28 ;  /* 0x00000e1c01007387 */ /* 0x000fe80000100000 */
[----:B------:R-:W-:Y:S04]  /*20b0*/  STL.U8 [R1+0xf], R22 ;  /* 0x00000f1601007387 */ /* 0x000fe80000100000 */
[----:B------:R-:W-:Y:S04]  /*20c0*/  STL.U8 [R1+0x10], R21 ;  /* 0x0000101501007387 */ /* 0x000fe80000100000 */
[----:B------:R-:W-:Y:S04]  /*20d0*/  STL.U8 [R1+0x11], R20 ;  /* 0x0000111401007387 */ /* 0x000fe80000100000 */
[----:B------:R-:W-:Y:S04]  /*20e0*/  STL.U8 [R1+0x20], RZ ;  /* 0x000020ff01007387 */ /* 0x000fe80000100000 */
[----:B------:R-:W-:Y:S04]  /*20f0*/  STL [R1+0x30], R2 ;  /* 0x0000300201007387 */ /* 0x000fe80000100800 */
[----:B------:R-:W-:Y:S01]  /*2100*/  STL.U8 [R1+0x12], R19 ;  /* 0x0000121301007387 */ /* 0x000fe20000100000 */
[----:B0-----:R-:W-:-:S02]  /*2110*/  IMAD.U32 R4, RZ, RZ, UR4 ;  /* 0x00000004ff047e24 */ /* 0x001fc4000f8e00ff */
[----:B------:R-:W-:Y:S01]  /*2120*/  IMAD.U32 R5, RZ, RZ, UR5 ;  /* 0x00000005ff057e24 */ /* 0x000fe2000f8e00ff */
[----:B--2---:R0:W-:Y:S02]  /*2130*/  STL.U8 [R1+0x15], R18 ;  /* 0x0000151201007387 */ /* 0x0041e40000100000 */
[----:B0-----:R-:W-:Y:S02]  /*2140*/  IADD3 R18, P0, PT, R16, 0x30, RZ ;  /* 0x0000003010127810 */ /* 0x001fe40007f1e0ff */
[----:B---3--:R-:W-:Y:S04]  /*2150*/  STL.U8 [R1+0x16], R27 ;  /* 0x0000161b01007387 */ /* 0x008fe80000100000 */
[----:B----4-:R-:W-:Y:S04]  /*2160*/  STL.U8 [R1+0x17], R12 ;  /* 0x0000170c01007387 */ /* 0x010fe80000100000 */
[----:B-----5:R-:W-:Y:S01]  /*2170*/  STL.U8 [R1+0x18], R3 ;  /* 0x0000180301007387 */ /* 0x020fe20000100000 */
[----:B------:R-:W-:-:S02]  /*2180*/  IMAD.X R19, RZ, RZ, R17, P0 ;  /* 0x000000ffff137224 */ /* 0x000fc400000e0611 */
[----:B------:R-:W-:Y:S01]  /*2190*/  IMAD.MOV.U32 R6, RZ, RZ, R18 ;  /* 0x000000ffff067224 */ /* 0x000fe200078e0012 */
[----:B------:R-:W-:Y:S04]  /*21a0*/  STL.U8 [R1+0x19], R11 ;  /* 0x0000190b01007387 */ /* 0x000fe80000100000 */
[----:B------:R-:W-:Y:S04]  /*21b0*/  STL.U8 [R1+0x1a], R10 ;  /* 0x00001a0a01007387 */ /* 0x000fe80000100000 */
[----:B------:R-:W-:Y:S04]  /*21c0*/  STL.U8 [R1+0x1b], R9 ;  /* 0x00001b0901007387 */ /* 0x000fe80000100000 */
[----:B------:R-:W-:Y:S04]  /*21d0*/  STL.U8 [R1+0x1c], R8 ;  /* 0x00001c0801007387 */ /* 0x000fe80000100000 */
[----:B------:R-:W-:Y:S04]  /*21e0*/  STL.U8 [R1+0x1d], R13 ;  /* 0x00001d0d01007387 */ /* 0x000fe80000100000 */
[----:B------:R-:W-:Y:S04]  /*21f0*/  STL.U8 [R1+0x1e], R26 ;  /* 0x00001e1a01007387 */ /* 0x000fe80000100000 */
[----:B------:R0:W-:Y:S02]  /*2200*/  STL.U8 [R1+0x1f], R7 ;  /* 0x00001f0701007387 */ /* 0x0001e40000100000 */
[----:B01----:R-:W-:-:S07]  /*2210*/  IMAD.MOV.U32 R7, RZ, RZ, R19 ;  /* 0x000000ffff077224 */ /* 0x003fce00078e0013 */
[----:B------:R-:W-:-:S07]  /*2220*/  LEPC R20, `(.L_x_0) ;  /* 0x000000001014794e */ /* 0x000fce0000000000 */
[----:B------:R-:W-:Y:S05]  /*2230*/  CALL.ABS.NOINC R14 ;  /* 0x000000000e007343 */ /* 0x000fea0003c00000 */
.L_x_0:
[----:B------:R-:W-:Y:S01]  /*2240*/  BSSY.RECONVERGENT B0, `(.L_x_1) ;  /* 0x0000009000007945 */ /* 0x000fe20003800200 */
[----:B------:R-:W-:-:S07]  /*2250*/  IMAD.MOV.U32 R0, RZ, RZ, RZ ;  /* 0x000000ffff007224 */ /* 0x000fce00078e00ff */
.L_x_2:
[----:B------:R-:W-:-:S05]  /*2260*/  IADD3 R4, P0, PT, R0, UR38, RZ ;  /* 0x0000002600047c10 */ /* 0x000fca000ff1e0ff */
[----:B------:R-:W-:-:S05]  /*2270*/  IMAD.X R5, RZ, RZ, UR39, P0 ;  /* 0x00000027ff057e24 */ /* 0x000fca00080e06ff */
[----:B------:R-:W2:Y:S01]  /*2280*/  LDG.E.U8 R4, desc[UR36][R4.64] ;  /* 0x0000002404047981 */ /* 0x000ea2000c1e1100 */
[----:B------:R-:W-:Y:S02]  /*2290*/  IMAD.MOV.U32 R7, RZ, RZ, R0 ;  /* 0x000000ffff077224 */ /* 0x000fe400078e0000 */
[----:B------:R-:W-:Y:S01]  /*22a0*/  VIADD R0, R0, 0x1 ;  /* 0x0000000100007836 */ /* 0x000fe20000000000 */
[----:B--2---:R-:W-:-:S13]  /*22b0*/  ISETP.NE.AND P0, PT, R4, RZ, PT ;  /* 0x000000ff0400720c */ /* 0x004fda0003f05270 */
[----:B------:R-:W-:Y:S05]  /*22c0*/  @P0 BRA `(.L_x_2) ;  /* 0xfffffffc00e40947 */ /* 0x000fea000383ffff */
[----:B------:R-:W-:Y:S05]  /*22d0*/  BSYNC.RECONVERGENT B0 ;  /* 0x0000000000007941 */ /* 0x000fea0003800200 */
.L_x_1:
[----:B------:R-:W-:Y:S01]  /*22e0*/  ISETP.NE.AND P0, PT, R7, RZ, PT ;  /* 0x000000ff0700720c */ /* 0x000fe20003f05270 */
[----:B------:R-:W-:-:S12]  /*22f0*/  BSSY.RECONVERGENT B0, `(.L_x_3) ;  /* 0x000000d000007945 */ /* 0x000fd80003800200 */
[----:B------:R-:W-:Y:S05]  /*2300*/  @!P0 BRA `(.L_x_4) ;  /* 0x00000000002c8947 */ /* 0x000fea0003800000 */
[----:B------:R-:W-:-:S07]  /*2310*/  IMAD.MOV.U32 R0, RZ, RZ, RZ ;  /* 0x000000ffff007224 */ /* 0x000fce00078e00ff */
.L_x_5:
[----:B------:R-:W-:Y:S01]  /*2320*/  IADD3 R4, P0, PT, R0, UR40, RZ ;  /* 0x0000002800047c10 */ /* 0x000fe2000ff1e0ff */
[----:B------:R-:W-:-:S04]  /*2330*/  IMAD.IADD R3, R1, 0x1, R0 ;  /* 0x0000000101037824 */ /* 0x000fc800078e0200 */
[----:B------:R-:W-:Y:S02]  /*2340*/  IMAD.X R5, RZ, RZ, UR41, P0 ;  /* 0x00000029ff057e24 */ /* 0x000fe400080e06ff */
[----:B------:R-:W2:Y:S04]  /*2350*/  LDL.U8 R3, [R3] ;  /* 0x0000000003037983 */ /* 0x000ea80000100000 */
[----:B------:R-:W2:Y:S02]  /*2360*/  LDG.E.U8 R4, desc[UR36][R4.64] ;  /* 0x0000002404047981 */ /* 0x000ea4000c1e1100 */
[----:B--2---:R-:W-:-:S13]  /*2370*/  ISETP.NE.AND P0, PT, R3, R4, PT ;  /* 0x000000040300720c */ /* 0x004fda0003f05270 */
[----:B------:R-:W-:Y:S05]  /*2380*/  @P0 EXIT ;  /* 0x000000000000094d */ /* 0x000fea0003800000 */
[----:B------:R-:W-:-:S05]  /*2390*/  VIADD R0, R0, 0x1 ;  /* 0x0000000100007836 */ /* 0x000fca0000000000 */
[----:B------:R-:W-:-:S13]  /*23a0*/  ISETP.NE.AND P0, PT, R0, R7, PT ;  /* 0x000000070000720c */ /* 0x000fda0003f05270 */
[----:B------:R-:W-:Y:S05]  /*23b0*/  @P0 BRA `(.L_x_5) ;  /* 0xfffffffc00d80947 */ /* 0x000fea000383ffff */
.L_x_4:
[----:B------:R-:W-:Y:S05]  /*23c0*/  BSYNC.RECONVERGENT B0 ;  /* 0x0000000000007941 */ /* 0x000fea0003800200 */
.L_x_3:
[----:B------:R-:W-:Y:S01]  /*23d0*/  MOV R22, 0x0 ;  /* 0x0000000000167802 */ /* 0x000fe20000000f00 */
[----:B------:R0:W-:Y:S01]  /*23e0*/  STL [R1+0x30], R2 ;  /* 0x0000300201007387 */ /* 0x0001e20000100800 */
[----:B------:R-:W1:Y:S01]  /*23f0*/  LDCU.64 UR4, c[0x4][0x18] ;  /* 0x01000300ff0477ac */ /* 0x000e620008000a00 */
[----:B------:R-:W-:Y:S01]  /*2400*/  IMAD.MOV.U32 R6, RZ, RZ, R18 ;  /* 0x000000ffff067224 */ /* 0x000fe200078e0012 */
[----:B------:R0:W2:Y:S01]  /*2410*/  LDC.64 R8, c[0x4][R22] ;  /* 0x0100000016087b82 */ /* 0x0000a20000000a00 */
[----:B------:R-:W-:Y:S02]  /*2420*/  IMAD.MOV.U32 R7, RZ, RZ, R19 ;  /* 0x000000ffff077224 */ /* 0x000fe400078e0013 */
[----:B-1----:R-:W-:Y:S02]  /*2430*/  IMAD.U32 R4, RZ, RZ, UR4 ;  /* 0x00000004ff047e24 */ /* 0x002fe4000f8e00ff */
[----:B0-----:R-:W-:-:S07]  /*2440*/  IMAD.U32 R5, RZ, RZ, UR5 ;  /* 0x00000005ff057e24 */ /* 0x001fce000f8e00ff */
[----:B------:R-:W-:-:S07]  /*2450*/  LEPC R20, `(.L_x_6) ;  /* 0x000000001014794e */ /* 0x000fce0000000000 */
[----:B--2---:R-:W-:Y:S05]  /*2460*/  CALL.ABS.NOINC R8 ;  /* 0x0000000008007343 */ /* 0x004fea0003c00000 */
.L_x_6:
[----:B------:R-:W0:Y:S01]  /*2470*/  LDC.64 R22, c[0x4][R22] ;  /* 0x0100000016167b82 */ /* 0x000e220000000a00 */
[----:B------:R1:W-:Y:S01]  /*2480*/  STL.64 [R1+0x30], R16 ;  /* 0x0000301001007387 */ /* 0x0003e20000100a00 */
[----:B------:R-:W2:Y:S01]  /*2490*/  LDCU.64 UR4, c[0x4][0x20] ;  /* 0x01000400ff0477ac */ /* 0x000ea20008000a00 */
[----:B------:R-:W-:Y:S02]  /*24a0*/  IMAD.MOV.U32 R6, RZ, RZ, R18 ;  /* 0x000000ffff067224 */ /* 0x000fe400078e0012 */
[----:B------:R-:W-:Y:S02]  /*24b0*/  IMAD.MOV.U32 R7, RZ, RZ, R19 ;  /* 0x000000ffff077224 */ /* 0x000fe400078e0013 */
[----:B--2---:R-:W-:Y:S02]  /*24c0*/  IMAD.U32 R4, RZ, RZ, UR4 ;  /* 0x00000004ff047e24 */ /* 0x004fe4000f8e00ff */
[----:B-1----:R-:W-:-:S07]  /*24d0*/  IMAD.U32 R5, RZ, RZ, UR5 ;  /* 0x00000005ff057e24 */ /* 0x002fce000f8e00ff */
[----:B------:R-:W-:-:S07]  /*24e0*/  LEPC R20, `(.L_x_7) ;  /* 0x000000001014794e */ /* 0x000fce0000000000 */
[----:B0-----:R-:W-:Y:S05]  /*24f0*/  CALL.ABS.NOINC R22 ;  /* 0x0000000016007343 */ /* 0x001fea0003c00000 */
.L_x_7:
[----:B------:R-:W-:Y:S05]  /*2500*/  EXIT ;  /* 0x000000000000794d */ /* 0x000fea0003800000 */
.L_x_8:
[----:B------:R-:W-:-:S00]  /*2510*/  BRA `(.L_x_8) ;  /* 0xfffffffc00fc7947 */ /* 0x000fc0000383ffff */
[----:B------:R-:W-:-:S00]  /*2520*/  NOP ;  /* 0x0000000000007918 */ /* 0x000fc00000000000 */
        /* <DEDUP_REMOVED lines=13> */
.L_x_9:


//--------------------- .nv.global.init           --------------------------
	.section	.nv.global.init,"aw",@progbits
.nv.global.init:
	.type		$str$3,@object
	.size		$str$3,($str$2 - $str$3)
$str$3:
        /*0000*/ 	.byte	0x3e, 0x20, 0x68, 0x61, 0x73, 0x68, 0x3a, 0x20, 0x25, 0x73, 0x0a, 0x00
	.type		$str$2,@object
	.size		$str$2,($str - $str$2)
$str$2:
        /*000c*/ 	.byte	0x3e, 0x20, 0x6e, 0x6f, 0x6e, 0x63, 0x65, 0x3a, 0x20, 0x25, 0x69, 0x0a, 0x00
	.type		$str,@object
	.size		$str,($str$1 - $str)
$str:
        /*0019*/ 	.byte	0x30, 0x31, 0x32, 0x33, 0x34, 0x35, 0x36, 0x37, 0x38, 0x39, 0x61, 0x62, 0x63, 0x64, 0x65, 0x66
        /*0029*/ 	.byte	0x00
	.type		$str$1,@object
	.size		$str$1,(.L_1 - $str$1)
$str$1:
        /*002a*/ 	.byte	0x4e, 0x6f, 0x6e, 0x63, 0x65, 0x3a, 0x20, 0x25, 0x64, 0x2c, 0x20, 0x48, 0x61, 0x73, 0x68, 0x3a
        /*003a*/ 	.byte	0x20, 0x25, 0x73, 0x0a, 0x00
.L_1:


//--------------------- .nv.shared.reserved.0     --------------------------
	.section	.nv.shared.reserved.0,"aw",@nobits
	.weak		__nv_reservedSMEM_offset_0_alias
	.size		__nv_reservedSMEM_offset_0_alias, 0, 64
	.other		__nv_reservedSMEM_offset_0_alias,@"STO_CUDA_RESERVED_SHARED STV_DEFAULT"
__nv_reservedSMEM_offset_0_alias:
	.zero		0
	.zero		64


//--------------------- .nv.constant0._Z8cuda_md5PcS_i --------------------------
	.section	.nv.constant0._Z8cuda_md5PcS_i,"a",@progbits
	.sectionflags	@""
	.align	4
.nv.constant0._Z8cuda_md5PcS_i:
	.zero		916


//--------------------- SYMBOLS --------------------------

	.type		.nv.reservedSmem.offset0,@object
	.size		.nv.reservedSmem.offset0,0x4
	.type		vprintf,@function
